//
// Generated by NVIDIA NVVM Compiler
//
// Compiler Build ID: CL-36424714
// Cuda compilation tools, release 13.0, V13.0.88
// Based on NVVM 20.0.0
//

.version 9.0
.target sm_100
.address_size 64

	// .globl	DepthConvFused_2_kernel0
.extern .func  (.param .b32 func_retval0) vprintf
(
	.param .b64 vprintf_param_0,
	.param .b64 vprintf_param_1
)
;
// _ZZ24DepthConvFused_2_kernel0E21Conv2dFilter_1_shared has been demoted
.global .align 1 .b8 $str[27] = {73, 116, 101, 114, 32, 78, 111, 46, 37, 100, 44, 32, 108, 111, 97, 100, 32, 116, 105, 109, 101, 58, 32, 37, 100, 10};
.global .align 1 .b8 $str$1[32] = {73, 116, 101, 114, 32, 78, 111, 46, 37, 100, 44, 32, 114, 101, 100, 117, 99, 116, 105, 111, 110, 32, 116, 105, 109, 101, 58, 32, 37, 100, 10};
.global .align 1 .b8 $str$2[28] = {73, 116, 101, 114, 32, 78, 111, 46, 37, 100, 44, 32, 119, 114, 105, 116, 101, 32, 116, 105, 109, 101, 58, 32, 37, 100, 10};

.visible .entry DepthConvFused_2_kernel0(
	.param .u64 .ptr .align 1 DepthConvFused_2_kernel0_param_0,
	.param .u64 .ptr .align 1 DepthConvFused_2_kernel0_param_1,
	.param .u64 .ptr .align 1 DepthConvFused_2_kernel0_param_2,
	.param .u64 .ptr .align 1 DepthConvFused_2_kernel0_param_3,
	.param .u64 .ptr .align 1 DepthConvFused_2_kernel0_param_4
)
{
	.local .align 8 .b8 	__local_depot0[8];
	.reg .b64 	%SP;
	.reg .b64 	%SPL;
	.reg .pred 	%p<47>;
	.reg .b32 	%r<184>;
	.reg .b32 	%f<115>;
	.reg .b64 	%rd<93>;
	// demoted variable
	.shared .align 4 .b8 _ZZ24DepthConvFused_2_kernel0E21Conv2dFilter_1_shared[4608];
	mov.u64 	%SPL, __local_depot0;
	cvta.local.u64 	%SP, %SPL;
	ld.param.u64 	%rd18, [DepthConvFused_2_kernel0_param_0];
	ld.param.u64 	%rd19, [DepthConvFused_2_kernel0_param_2];
	cvta.to.global.u64 	%rd1, %rd19;
	cvta.to.global.u64 	%rd2, %rd18;
	add.u64 	%rd20, %SP, 0;
	add.u64 	%rd3, %SPL, 0;
	mov.u32 	%r35, %tid.y;
	sub.s32 	%r36, 1, %r35;
	mov.u32 	%r37, %ctaid.x;
	mul.hi.u32 	%r38, %r37, -1840700269;
	shr.u32 	%r39, %r38, 6;
	shl.b32 	%r41, %r39, 1;
	setp.le.s32 	%p3, %r36, %r41;
	sub.s32 	%r42, 57, %r35;
	setp.lt.s32 	%p4, %r41, %r42;
	and.pred  	%p1, %p3, %p4;
	mov.u32 	%r2, %tid.x;
	shr.u32 	%r43, %r2, 3;
	sub.s32 	%r45, 1, %r43;
	shr.u32 	%r46, %r37, 2;
	mul.hi.u32 	%r47, %r46, 613566757;
	shr.u32 	%r48, %r47, 2;
	mul.lo.s32 	%r49, %r48, 28;
	sub.s32 	%r50, %r46, %r49;
	shl.b32 	%r52, %r50, 1;
	setp.le.s32 	%p5, %r45, %r52;
	sub.s32 	%r53, 57, %r43;
	setp.lt.s32 	%p6, %r52, %r53;
	and.pred  	%p2, %p5, %p6;
	mul.lo.s32 	%r3, %r39, 14336;
	shl.b32 	%r4, %r50, 8;
	shl.b32 	%r54, %r2, 4;
	and.b32  	%r55, %r54, 16256;
	mad.lo.s32 	%r56, %r35, 7168, %r3;
	add.s32 	%r57, %r56, %r55;
	shl.b32 	%r58, %r2, 2;
	and.b32  	%r59, %r58, 28;
	or.b32  	%r60, %r57, %r59;
	add.s32 	%r61, %r60, %r4;
	add.s32 	%r5, %r61, -7296;
	shl.b32 	%r62, %r35, 7;
	and.b32  	%r63, %r58, 4064;
	add.s32 	%r64, %r63, %r62;
	or.b32  	%r65, %r64, %r59;
	shl.b32 	%r66, %r65, 2;
	mov.u32 	%r67, _ZZ24DepthConvFused_2_kernel0E21Conv2dFilter_1_shared;
	add.s32 	%r6, %r67, %r66;
	shl.b32 	%r68, %r35, 6;
	and.b32  	%r69, %r68, 65408;
	and.b32  	%r7, %r35, 1;
	shl.b32 	%r70, %r35, 5;
	and.b32  	%r71, %r70, 32;
	add.s32 	%r72, %r71, %r2;
	add.s32 	%r73, %r72, %r69;
	mul.lo.s32 	%r74, %r35, 144;
	mad.lo.s32 	%r75, %r43, 36, %r74;
	add.s32 	%r76, %r75, %r59;
	shl.b32 	%r77, %r37, 5;
	and.b32  	%r8, %r77, 96;
	shl.b32 	%r78, %r35, 9;
	or.b32  	%r79, %r8, %r78;
	add.s32 	%r80, %r79, %r55;
	or.b32  	%r9, %r80, %r59;
	or.b32  	%r81, %r37, %r35;
	or.b32  	%r10, %r81, %r2;
	shl.b32 	%r82, %r73, 2;
	add.s32 	%r11, %r67, %r82;
	shl.b32 	%r83, %r76, 2;
	add.s32 	%r12, %r67, %r83;
	mov.f32 	%f114, 0f00000000;
	mov.b32 	%r178, 0;
	not.pred 	%p7, %p1;
	not.pred 	%p8, %p2;
	mov.u64 	%rd30, $str;
	mov.u64 	%rd35, $str$1;
	mov.u64 	%rd40, $str$2;
$L__BB0_1:
	bar.sync 	0;
	mov.f32 	%f110, 0f00000000;
	mov.f32 	%f111, 0f00000000;
	mov.f32 	%f112, 0f00000000;
	mov.f32 	%f113, 0f00000000;
	@%p7 bra 	$L__BB0_4;
	@%p8 bra 	$L__BB0_4;
	shl.b32 	%r84, %r178, 5;
	add.s32 	%r85, %r5, %r84;
	mul.wide.s32 	%rd21, %r85, 4;
	add.s64 	%rd22, %rd2, %rd21;
	ld.global.v4.f32 	{%f113, %f112, %f111, %f110}, [%rd22];
$L__BB0_4:
	ld.param.u64 	%rd91, [DepthConvFused_2_kernel0_param_1];
	mov.u32 	%r88, _ZZ24DepthConvFused_2_kernel0E21Conv2dFilter_1_shared;
	mad.lo.s32 	%r89, %r2, 144, %r88;
	add.s32 	%r179, %r89, 8;
	and.b32  	%r90, %r2, 31;
	sub.s32 	%r182, 1, %r90;
	add.s32 	%r180, %r90, -1;
	st.shared.v4.f32 	[%r6], {%f113, %f112, %f111, %f110};
	bar.sync 	0;
	shl.b32 	%r91, %r178, 5;
	add.s32 	%r92, %r91, %r2;
	ld.shared.f32 	%f27, [%r11];
	cvta.to.global.u64 	%rd23, %rd91;
	mul.wide.u32 	%rd24, %r92, 4;
	add.s64 	%rd25, %rd23, %rd24;
	ld.global.f32 	%f28, [%rd25];
	fma.rn.f32 	%f29, %f27, %f28, 0f00000000;
	ld.shared.f32 	%f30, [%r11+128];
	ld.global.f32 	%f31, [%rd25+512];
	fma.rn.f32 	%f32, %f30, %f31, %f29;
	ld.shared.f32 	%f33, [%r11+256];
	ld.global.f32 	%f34, [%rd25+1024];
	fma.rn.f32 	%f35, %f33, %f34, %f32;
	ld.shared.f32 	%f36, [%r11+512];
	ld.global.f32 	%f37, [%rd25+1536];
	fma.rn.f32 	%f38, %f36, %f37, %f35;
	ld.shared.f32 	%f39, [%r11+640];
	ld.global.f32 	%f40, [%rd25+2048];
	fma.rn.f32 	%f41, %f39, %f40, %f38;
	ld.shared.f32 	%f42, [%r11+768];
	ld.global.f32 	%f43, [%rd25+2560];
	fma.rn.f32 	%f44, %f42, %f43, %f41;
	ld.shared.f32 	%f45, [%r11+1024];
	ld.global.f32 	%f46, [%rd25+3072];
	fma.rn.f32 	%f47, %f45, %f46, %f44;
	ld.shared.f32 	%f48, [%r11+1152];
	ld.global.f32 	%f49, [%rd25+3584];
	fma.rn.f32 	%f50, %f48, %f49, %f47;
	ld.shared.f32 	%f51, [%r11+1280];
	ld.global.f32 	%f52, [%rd25+4096];
	fma.rn.f32 	%f10, %f51, %f52, %f50;
	bar.sync 	0;
	shl.b32 	%r93, %r178, 12;
	add.s32 	%r94, %r9, %r93;
	mul.wide.u32 	%rd26, %r94, 4;
	add.s64 	%rd27, %rd1, %rd26;
	ld.global.v4.f32 	{%f53, %f54, %f55, %f56}, [%rd27];
	st.shared.v4.f32 	[%r12], {%f53, %f54, %f55, %f56};
	ld.global.v4.f32 	{%f57, %f58, %f59, %f60}, [%rd27+8192];
	st.shared.v4.f32 	[%r12+2304], {%f57, %f58, %f59, %f60};
	bar.sync 	0;
	or.b32  	%r17, %r10, %r178;
	mov.b32 	%r183, 8;
	mov.b32 	%r181, -32;
$L__BB0_5:
	add.s32 	%r23, %r181, 35;
	add.s32 	%r24, %r181, 32;
	// begin inline asm
	mov.u64 	%rd28, %clock64;
	// end inline asm
	ld.shared.f32 	%f61, [%r179+-8];
	mul.f32 	%f12, %f10, %f61;
	// begin inline asm
	mov.u64 	%rd29, %clock64;
	// end inline asm
	sub.s64 	%rd4, %rd29, %rd28;
	or.b32  	%r25, %r17, %r24;
	setp.ne.s32 	%p9, %r25, 0;
	@%p9 bra 	$L__BB0_7;
	cvt.u32.u64 	%r95, %rd4;
	st.local.v2.u32 	[%rd3], {%r24, %r95};
	cvta.global.u64 	%rd31, %rd30;
	{ // callseq 0, 0
	.param .b64 param0;
	st.param.b64 	[param0], %rd31;
	.param .b64 param1;
	st.param.b64 	[param1], %rd20;
	.param .b32 retval0;
	call.uni (retval0), 
	vprintf, 
	(
	param0, 
	param1
	);
	ld.param.b32 	%r96, [retval0];
	} // callseq 0
$L__BB0_7:
	setp.ne.s32 	%p10, %r25, 0;
	// begin inline asm
	mov.u64 	%rd33, %clock64;
	// end inline asm
	mov.b32 	%r98, %f12;
	shfl.sync.bfly.b32	%r99|%p11, %r98, 16, 31, -1;
	mov.b32 	%f62, %r99;
	add.f32 	%f63, %f12, %f62;
	mov.b32 	%r100, %f63;
	shfl.sync.bfly.b32	%r101|%p12, %r100, 8, 31, -1;
	mov.b32 	%f64, %r101;
	add.f32 	%f65, %f63, %f64;
	mov.b32 	%r102, %f65;
	shfl.sync.bfly.b32	%r103|%p13, %r102, 4, 31, -1;
	mov.b32 	%f66, %r103;
	add.f32 	%f67, %f65, %f66;
	mov.b32 	%r104, %f67;
	shfl.sync.bfly.b32	%r105|%p14, %r104, 2, 31, -1;
	mov.b32 	%f68, %r105;
	add.f32 	%f69, %f67, %f68;
	mov.b32 	%r106, %f69;
	shfl.sync.bfly.b32	%r107|%p15, %r106, 1, 31, -1;
	mov.b32 	%f70, %r107;
	add.f32 	%f13, %f69, %f70;
	// begin inline asm
	mov.u64 	%rd34, %clock64;
	// end inline asm
	sub.s64 	%rd5, %rd34, %rd33;
	@%p10 bra 	$L__BB0_9;
	cvt.u32.u64 	%r108, %rd5;
	st.local.v2.u32 	[%rd3], {%r24, %r108};
	cvta.global.u64 	%rd36, %rd35;
	{ // callseq 1, 0
	.param .b64 param0;
	st.param.b64 	[param0], %rd36;
	.param .b64 param1;
	st.param.b64 	[param1], %rd20;
	.param .b32 retval0;
	call.uni (retval0), 
	vprintf, 
	(
	param0, 
	param1
	);
	ld.param.b32 	%r109, [retval0];
	} // callseq 1
$L__BB0_9:
	// begin inline asm
	mov.u64 	%rd38, %clock64;
	// end inline asm
	setp.eq.s32 	%p17, %r182, 1;
	add.f32 	%f71, %f114, %f13;
	selp.f32 	%f14, %f71, %f114, %p17;
	// begin inline asm
	mov.u64 	%rd39, %clock64;
	// end inline asm
	sub.s64 	%rd6, %rd39, %rd38;
	@%p10 bra 	$L__BB0_11;
	cvt.u32.u64 	%r111, %rd6;
	st.local.v2.u32 	[%rd3], {%r24, %r111};
	cvta.global.u64 	%rd41, %rd40;
	add.u64 	%rd42, %SP, 0;
	{ // callseq 2, 0
	.param .b64 param0;
	st.param.b64 	[param0], %rd41;
	.param .b64 param1;
	st.param.b64 	[param1], %rd42;
	.param .b32 retval0;
	call.uni (retval0), 
	vprintf, 
	(
	param0, 
	param1
	);
	ld.param.b32 	%r112, [retval0];
	} // callseq 2
$L__BB0_11:
	add.s32 	%r26, %r23, -2;
	// begin inline asm
	mov.u64 	%rd43, %clock64;
	// end inline asm
	ld.shared.f32 	%f72, [%r179+-4];
	mul.f32 	%f15, %f10, %f72;
	// begin inline asm
	mov.u64 	%rd44, %clock64;
	// end inline asm
	sub.s64 	%rd7, %rd44, %rd43;
	@%p10 bra 	$L__BB0_13;
	cvt.u32.u64 	%r114, %rd7;
	st.local.v2.u32 	[%rd3], {%r26, %r114};
	mov.u64 	%rd45, $str;
	cvta.global.u64 	%rd46, %rd45;
	add.u64 	%rd47, %SP, 0;
	{ // callseq 3, 0
	.param .b64 param0;
	st.param.b64 	[param0], %rd46;
	.param .b64 param1;
	st.param.b64 	[param1], %rd47;
	.param .b32 retval0;
	call.uni (retval0), 
	vprintf, 
	(
	param0, 
	param1
	);
	ld.param.b32 	%r115, [retval0];
	} // callseq 3
$L__BB0_13:
	setp.ne.s32 	%p19, %r25, 0;
	// begin inline asm
	mov.u64 	%rd48, %clock64;
	// end inline asm
	mov.b32 	%r117, %f15;
	shfl.sync.bfly.b32	%r118|%p20, %r117, 16, 31, -1;
	mov.b32 	%f73, %r118;
	add.f32 	%f74, %f15, %f73;
	mov.b32 	%r119, %f74;
	shfl.sync.bfly.b32	%r120|%p21, %r119, 8, 31, -1;
	mov.b32 	%f75, %r120;
	add.f32 	%f76, %f74, %f75;
	mov.b32 	%r121, %f76;
	shfl.sync.bfly.b32	%r122|%p22, %r121, 4, 31, -1;
	mov.b32 	%f77, %r122;
	add.f32 	%f78, %f76, %f77;
	mov.b32 	%r123, %f78;
	shfl.sync.bfly.b32	%r124|%p23, %r123, 2, 31, -1;
	mov.b32 	%f79, %r124;
	add.f32 	%f80, %f78, %f79;
	mov.b32 	%r125, %f80;
	shfl.sync.bfly.b32	%r126|%p24, %r125, 1, 31, -1;
	mov.b32 	%f81, %r126;
	add.f32 	%f16, %f80, %f81;
	// begin inline asm
	mov.u64 	%rd49, %clock64;
	// end inline asm
	sub.s64 	%rd8, %rd49, %rd48;
	@%p19 bra 	$L__BB0_15;
	cvt.u32.u64 	%r127, %rd8;
	st.local.v2.u32 	[%rd3], {%r26, %r127};
	mov.u64 	%rd50, $str$1;
	cvta.global.u64 	%rd51, %rd50;
	add.u64 	%rd52, %SP, 0;
	{ // callseq 4, 0
	.param .b64 param0;
	st.param.b64 	[param0], %rd51;
	.param .b64 param1;
	st.param.b64 	[param1], %rd52;
	.param .b32 retval0;
	call.uni (retval0), 
	vprintf, 
	(
	param0, 
	param1
	);
	ld.param.b32 	%r128, [retval0];
	} // callseq 4
$L__BB0_15:
	// begin inline asm
	mov.u64 	%rd53, %clock64;
	// end inline asm
	setp.eq.s32 	%p26, %r182, 0;
	add.f32 	%f82, %f14, %f16;
	selp.f32 	%f17, %f82, %f14, %p26;
	// begin inline asm
	mov.u64 	%rd54, %clock64;
	// end inline asm
	sub.s64 	%rd9, %rd54, %rd53;
	@%p19 bra 	$L__BB0_17;
	cvt.u32.u64 	%r130, %rd9;
	st.local.v2.u32 	[%rd3], {%r26, %r130};
	mov.u64 	%rd55, $str$2;
	cvta.global.u64 	%rd56, %rd55;
	add.u64 	%rd57, %SP, 0;
	{ // callseq 5, 0
	.param .b64 param0;
	st.param.b64 	[param0], %rd56;
	.param .b64 param1;
	st.param.b64 	[param1], %rd57;
	.param .b32 retval0;
	call.uni (retval0), 
	vprintf, 
	(
	param0, 
	param1
	);
	ld.param.b32 	%r131, [retval0];
	} // callseq 5
$L__BB0_17:
	add.s32 	%r27, %r23, -1;
	// begin inline asm
	mov.u64 	%rd58, %clock64;
	// end inline asm
	ld.shared.f32 	%f83, [%r179];
	mul.f32 	%f18, %f10, %f83;
	// begin inline asm
	mov.u64 	%rd59, %clock64;
	// end inline asm
	sub.s64 	%rd10, %rd59, %rd58;
	@%p19 bra 	$L__BB0_19;
	cvt.u32.u64 	%r133, %rd10;
	st.local.v2.u32 	[%rd3], {%r27, %r133};
	mov.u64 	%rd60, $str;
	cvta.global.u64 	%rd61, %rd60;
	add.u64 	%rd62, %SP, 0;
	{ // callseq 6, 0
	.param .b64 param0;
	st.param.b64 	[param0], %rd61;
	.param .b64 param1;
	st.param.b64 	[param1], %rd62;
	.param .b32 retval0;
	call.uni (retval0), 
	vprintf, 
	(
	param0, 
	param1
	);
	ld.param.b32 	%r134, [retval0];
	} // callseq 6
$L__BB0_19:
	setp.ne.s32 	%p28, %r25, 0;
	// begin inline asm
	mov.u64 	%rd63, %clock64;
	// end inline asm
	mov.b32 	%r136, %f18;
	shfl.sync.bfly.b32	%r137|%p29, %r136, 16, 31, -1;
	mov.b32 	%f84, %r137;
	add.f32 	%f85, %f18, %f84;
	mov.b32 	%r138, %f85;
	shfl.sync.bfly.b32	%r139|%p30, %r138, 8, 31, -1;
	mov.b32 	%f86, %r139;
	add.f32 	%f87, %f85, %f86;
	mov.b32 	%r140, %f87;
	shfl.sync.bfly.b32	%r141|%p31, %r140, 4, 31, -1;
	mov.b32 	%f88, %r141;
	add.f32 	%f89, %f87, %f88;
	mov.b32 	%r142, %f89;
	shfl.sync.bfly.b32	%r143|%p32, %r142, 2, 31, -1;
	mov.b32 	%f90, %r143;
	add.f32 	%f91, %f89, %f90;
	mov.b32 	%r144, %f91;
	shfl.sync.bfly.b32	%r145|%p33, %r144, 1, 31, -1;
	mov.b32 	%f92, %r145;
	add.f32 	%f19, %f91, %f92;
	// begin inline asm
	mov.u64 	%rd64, %clock64;
	// end inline asm
	sub.s64 	%rd11, %rd64, %rd63;
	@%p28 bra 	$L__BB0_21;
	cvt.u32.u64 	%r146, %rd11;
	st.local.v2.u32 	[%rd3], {%r27, %r146};
	mov.u64 	%rd65, $str$1;
	cvta.global.u64 	%rd66, %rd65;
	add.u64 	%rd67, %SP, 0;
	{ // callseq 7, 0
	.param .b64 param0;
	st.param.b64 	[param0], %rd66;
	.param .b64 param1;
	st.param.b64 	[param1], %rd67;
	.param .b32 retval0;
	call.uni (retval0), 
	vprintf, 
	(
	param0, 
	param1
	);
	ld.param.b32 	%r147, [retval0];
	} // callseq 7
$L__BB0_21:
	// begin inline asm
	mov.u64 	%rd68, %clock64;
	// end inline asm
	setp.eq.s32 	%p35, %r180, 1;
	add.f32 	%f93, %f17, %f19;
	selp.f32 	%f20, %f93, %f17, %p35;
	// begin inline asm
	mov.u64 	%rd69, %clock64;
	// end inline asm
	sub.s64 	%rd12, %rd69, %rd68;
	@%p28 bra 	$L__BB0_23;
	cvt.u32.u64 	%r149, %rd12;
	st.local.v2.u32 	[%rd3], {%r27, %r149};
	mov.u64 	%rd70, $str$2;
	cvta.global.u64 	%rd71, %rd70;
	add.u64 	%rd72, %SP, 0;
	{ // callseq 8, 0
	.param .b64 param0;
	st.param.b64 	[param0], %rd71;
	.param .b64 param1;
	st.param.b64 	[param1], %rd72;
	.param .b32 retval0;
	call.uni (retval0), 
	vprintf, 
	(
	param0, 
	param1
	);
	ld.param.b32 	%r150, [retval0];
	} // callseq 8
$L__BB0_23:
	// begin inline asm
	mov.u64 	%rd73, %clock64;
	// end inline asm
	ld.shared.f32 	%f94, [%r179+4];
	mul.f32 	%f21, %f10, %f94;
	// begin inline asm
	mov.u64 	%rd74, %clock64;
	// end inline asm
	sub.s64 	%rd13, %rd74, %rd73;
	@%p28 bra 	$L__BB0_25;
	cvt.u32.u64 	%r152, %rd13;
	st.local.v2.u32 	[%rd3], {%r23, %r152};
	mov.u64 	%rd75, $str;
	cvta.global.u64 	%rd76, %rd75;
	add.u64 	%rd77, %SP, 0;
	{ // callseq 9, 0
	.param .b64 param0;
	st.param.b64 	[param0], %rd76;
	.param .b64 param1;
	st.param.b64 	[param1], %rd77;
	.param .b32 retval0;
	call.uni (retval0), 
	vprintf, 
	(
	param0, 
	param1
	);
	ld.param.b32 	%r153, [retval0];
	} // callseq 9
$L__BB0_25:
	setp.ne.s32 	%p37, %r25, 0;
	// begin inline asm
	mov.u64 	%rd78, %clock64;
	// end inline asm
	mov.b32 	%r155, %f21;
	shfl.sync.bfly.b32	%r156|%p38, %r155, 16, 31, -1;
	mov.b32 	%f95, %r156;
	add.f32 	%f96, %f21, %f95;
	mov.b32 	%r157, %f96;
	shfl.sync.bfly.b32	%r158|%p39, %r157, 8, 31, -1;
	mov.b32 	%f97, %r158;
	add.f32 	%f98, %f96, %f97;
	mov.b32 	%r159, %f98;
	shfl.sync.bfly.b32	%r160|%p40, %r159, 4, 31, -1;
	mov.b32 	%f99, %r160;
	add.f32 	%f100, %f98, %f99;
	mov.b32 	%r161, %f100;
	shfl.sync.bfly.b32	%r162|%p41, %r161, 2, 31, -1;
	mov.b32 	%f101, %r162;
	add.f32 	%f102, %f100, %f101;
	mov.b32 	%r163, %f102;
	shfl.sync.bfly.b32	%r164|%p42, %r163, 1, 31, -1;
	mov.b32 	%f103, %r164;
	add.f32 	%f22, %f102, %f103;
	// begin inline asm
	mov.u64 	%rd79, %clock64;
	// end inline asm
	sub.s64 	%rd14, %rd79, %rd78;
	@%p37 bra 	$L__BB0_27;
	cvt.u32.u64 	%r165, %rd14;
	st.local.v2.u32 	[%rd3], {%r23, %r165};
	mov.u64 	%rd80, $str$1;
	cvta.global.u64 	%rd81, %rd80;
	add.u64 	%rd82, %SP, 0;
	{ // callseq 10, 0
	.param .b64 param0;
	st.param.b64 	[param0], %rd81;
	.param .b64 param1;
	st.param.b64 	[param1], %rd82;
	.param .b32 retval0;
	call.uni (retval0), 
	vprintf, 
	(
	param0, 
	param1
	);
	ld.param.b32 	%r166, [retval0];
	} // callseq 10
$L__BB0_27:
	// begin inline asm
	mov.u64 	%rd83, %clock64;
	// end inline asm
	setp.eq.s32 	%p44, %r182, -2;
	add.f32 	%f104, %f20, %f22;
	selp.f32 	%f114, %f104, %f20, %p44;
	// begin inline asm
	mov.u64 	%rd84, %clock64;
	// end inline asm
	sub.s64 	%rd15, %rd84, %rd83;
	@%p37 bra 	$L__BB0_29;
	cvt.u32.u64 	%r168, %rd15;
	st.local.v2.u32 	[%rd3], {%r23, %r168};
	mov.u64 	%rd85, $str$2;
	cvta.global.u64 	%rd86, %rd85;
	add.u64 	%rd87, %SP, 0;
	{ // callseq 11, 0
	.param .b64 param0;
	st.param.b64 	[param0], %rd86;
	.param .b64 param1;
	st.param.b64 	[param1], %rd87;
	.param .b32 retval0;
	call.uni (retval0), 
	vprintf, 
	(
	param0, 
	param1
	);
	ld.param.b32 	%r169, [retval0];
	} // callseq 11
$L__BB0_29:
	add.s32 	%r183, %r183, 16;
	add.s32 	%r182, %r182, 4;
	add.s32 	%r181, %r181, 4;
	add.s32 	%r180, %r180, -4;
	add.s32 	%r179, %r179, 16;
	setp.ne.s32 	%p45, %r183, 136;
	@%p45 bra 	$L__BB0_5;
	add.s32 	%r178, %r178, 1;
	setp.ne.s32 	%p46, %r178, 4;
	@%p46 bra 	$L__BB0_1;
	ld.param.u64 	%rd92, [DepthConvFused_2_kernel0_param_3];
	cvta.to.global.u64 	%rd88, %rd92;
	shr.u32 	%r171, %r35, 1;
	shl.b32 	%r172, %r7, 7;
	add.s32 	%r173, %r8, %r2;
	add.s32 	%r174, %r173, %r3;
	mad.lo.s32 	%r175, %r171, 7168, %r174;
	add.s32 	%r176, %r175, %r172;
	add.s32 	%r177, %r176, %r4;
	mul.wide.u32 	%rd89, %r177, 4;
	add.s64 	%rd90, %rd88, %rd89;
	st.global.f32 	[%rd90], %f114;
	ret;

}


// ===== COMPILED SASS (sm_100) =====

	.target	sm_100

	.elftype	@"ET_EXEC"


//--------------------- .note.nv.tkinfo           --------------------------
	.section	.note.nv.tkinfo,"",@"SHT_NOTE"
	.sectionflags	@"SHF_NOTE_NV_TKINFO"
	.tkinfo
        /*0018*/ 	.word	0x00000002
        /*0030*/ 	.string	""
        /*0030*/ 	.string	"ptxas"
        /*0030*/ 	.string	"Cuda compilation tools, release 13.0, V13.0.88"
        /*0030*/ 	.string	"Build cuda_13.0.r13.0/compiler.36424714_0"
        /*0030*/ 	.string	"-arch sm_100 -m 64 "



//--------------------- .note.nv.cuinfo           --------------------------
	.section	.note.nv.cuinfo,"",@"SHT_NOTE"
	.sectionflags	@"SHF_NOTE_NV_CUINFO"
        /*0018*/ 	.short	0x0002
        /*001a*/ 	.short	0x0064
        /*001c*/ 	.short	0x0082
	.zero		2


//--------------------- .nv.info                  --------------------------
	.section	.nv.info,"",@"SHT_CUDA_INFO"
	.align	4


	//----- nvinfo : EIATTR_REGCOUNT
	.align		4
        /*0000*/ 	.byte	0x04, 0x2f
        /*0002*/ 	.short	(.L_4 - .L_3)
	.align		4
.L_3:
        /*0004*/ 	.word	index@(DepthConvFused_2_kernel0)
        /*0008*/ 	.word	0x00000025


	//----- nvinfo : EIATTR_FRAME_SIZE
	.align		4
.L_4:
        /*000c*/ 	.byte	0x04, 0x11
        /*000e*/ 	.short	(.L_6 - .L_5)
	.align		4
.L_5:
        /*0010*/ 	.word	index@(DepthConvFused_2_kernel0)
        /*0014*/ 	.word	0x00000008


	//----- nvinfo : EIATTR_MIN_STACK_SIZE
	.align		4
.L_6:
        /*0018*/ 	.byte	0x04, 0x12
        /*001a*/ 	.short	(.L_8 - .L_7)
	.align		4
.L_7:
        /*001c*/ 	.word	index@(DepthConvFused_2_kernel0)
        /*0020*/ 	.word	0x00000008
.L_8:


//--------------------- .nv.compat                --------------------------
	.section	.nv.compat,"",@"SHT_CUDA_COMPAT_INFO"
	.align	4
        /*0000*/ 	.byte	0x02, 0x09, 0x00, 0x00, 0x02, 0x02, 0x01, 0x00, 0x02, 0x05, 0x05, 0x00, 0x03, 0x07, 0x01, 0x01
        /*0010*/ 	.byte	0x02, 0x03, 0x00, 0x00, 0x02, 0x06, 0x01, 0x00, 0x04, 0x0b, 0x08, 0x00, 0x09, 0x00, 0x00, 0x00
        /*0020*/ 	.byte	0x00, 0x00, 0x00, 0x00


//--------------------- .nv.info.DepthConvFused_2_kernel0 --------------------------
	.section	.nv.info.DepthConvFused_2_kernel0,"",@"SHT_CUDA_INFO"
	.sectionflags	@""
	.align	4


	//----- nvinfo : EIATTR_CUDA_API_VERSION
	.align		4
        /*0000*/ 	.byte	0x04, 0x37
        /*0002*/ 	.short	(.L_10 - .L_9)
.L_9:
        /*0004*/ 	.word	0x00000082


	//----- nvinfo : EIATTR_KPARAM_INFO
	.align		4
.L_10:
        /*0008*/ 	.byte	0x04, 0x17
        /*000a*/ 	.short	(.L_12 - .L_11)
.L_11:
        /*000c*/ 	.word	0x00000000
        /*0010*/ 	.short	0x0004
        /*0012*/ 	.short	0x0020
        /*0014*/ 	.byte	0x00, 0xf5, 0x21, 0x00


	//----- nvinfo : EIATTR_KPARAM_INFO
	.align		4
.L_12:
        /*0018*/ 	.byte	0x04, 0x17
        /*001a*/ 	.short	(.L_14 - .L_13)
.L_13:
        /*001c*/ 	.word	0x00000000
        /*0020*/ 	.short	0x0003
        /*0022*/ 	.short	0x0018
        /*0024*/ 	.byte	0x00, 0xf5, 0x21, 0x00


	//----- nvinfo : EIATTR_KPARAM_INFO
	.align		4
.L_14:
        /*0028*/ 	.byte	0x04, 0x17
        /*002a*/ 	.short	(.L_16 - .L_15)
.L_15:
        /*002c*/ 	.word	0x00000000
        /*0030*/ 	.short	0x0002
        /*0032*/ 	.short	0x0010
        /*0034*/ 	.byte	0x00, 0xf5, 0x21, 0x00


	//----- nvinfo : EIATTR_KPARAM_INFO
	.align		4
.L_16:
        /*0038*/ 	.byte	0x04, 0x17
        /*003a*/ 	.short	(.L_18 - .L_17)
.L_17:
        /*003c*/ 	.word	0x00000000
        /*0040*/ 	.short	0x0001
        /*0042*/ 	.short	0x0008
        /*0044*/ 	.byte	0x00, 0xf5, 0x21, 0x00


	//----- nvinfo : EIATTR_KPARAM_INFO
	.align		4
.L_18:
        /*0048*/ 	.byte	0x04, 0x17
        /*004a*/ 	.short	(.L_20 - .L_19)
.L_19:
        /*004c*/ 	.word	0x00000000
        /*0050*/ 	.short	0x0000
        /*0052*/ 	.short	0x0000
        /*0054*/ 	.byte	0x00, 0xf5, 0x21, 0x00


	//----- nvinfo : EIATTR_SPARSE_MMA_MASK
	.align		4
.L_20:
        /*0058*/ 	.byte	0x03, 0x50
        /*005a*/ 	.short	0x0000


	//----- nvinfo : EIATTR_MAXREG_COUNT
	.align		4
        /*005c*/ 	.byte	0x03, 0x1b
        /*005e*/ 	.short	0x00ff


	//----- nvinfo : EIATTR_NUM_BARRIERS
	.align		4
        /*0060*/ 	.byte	0x02, 0x4c
        /*0062*/ 	.byte	0x01
	.zero		1


	//----- nvinfo : EIATTR_EXTERNS
	.align		4
        /*0064*/ 	.byte	0x04, 0x0f
        /*0066*/ 	.short	(.L_22 - .L_21)


	//   ....[0]....
	.align		4
.L_21:
        /*0068*/ 	.word	index@(vprintf)


	//----- nvinfo : EIATTR_MERCURY_ISA_VERSION
	.align		4
.L_22:
        /*006c*/ 	.byte	0x03, 0x5f
        /*006e*/ 	.short	0x0101


	//----- nvinfo : EIATTR_COOP_GROUP_MASK_REGIDS
	.align		4
        /*0070*/ 	.byte	0x04, 0x29
        /*0072*/ 	.short	(.L_24 - .L_23)


	//   ....[0]....
.L_23:
        /*0074*/ 	.word	0xffffffff


	//   ....[1]....
        /*0078*/ 	.word	0xffffffff


	//   ....[2]....
        /*007c*/ 	.word	0xffffffff


	//   ....[3]....
        /*0080*/ 	.word	0xffffffff


	//   ....[4]....
        /*0084*/ 	.word	0xffffffff


	//   ....[5]....
        /*0088*/ 	.word	0xffffffff


	//   ....[6]....
        /*008c*/ 	.word	0xffffffff


	//   ....[7]....
        /*0090*/ 	.word	0xffffffff


	//   ....[8]....
        /*0094*/ 	.word	0xffffffff


	//   ....[9]....
        /*0098*/ 	.word	0xffffffff


	//   ....[10]....
        /*009c*/ 	.word	0xffffffff


	//   ....[11]....
        /*00a0*/ 	.word	0xffffffff


	//   ....[12]....
        /*00a4*/ 	.word	0xffffffff


	//   ....[13]....
        /*00a8*/ 	.word	0xffffffff


	//   ....[14]....
        /*00ac*/ 	.word	0xffffffff


	//   ....[15]....
        /*00b0*/ 	.word	0xffffffff


	//   ....[16]....
        /*00b4*/ 	.word	0xffffffff


	//   ....[17]....
        /*00b8*/ 	.word	0xffffffff


	//   ....[18]....
        /*00bc*/ 	.word	0xffffffff


	//   ....[19]....
        /*00c0*/ 	.word	0xffffffff


	//   ....[20]....
        /*00c4*/ 	.word	0x0500000f


	//   ....[21]....
        /*00c8*/ 	.word	0x0500000f


	//   ....[22]....
        /*00cc*/ 	.word	0x0500000f


	//   ....[23]....
        /*00d0*/ 	.word	0x0500000f


	//   ....[24]....
        /*00d4*/ 	.word	0x0500000f


	//   ....[25]....
        /*00d8*/ 	.word	0x0500000f


	//   ....[26]....
        /*00dc*/ 	.word	0x0500000f


	//   ....[27]....
        /*00e0*/ 	.word	0x0500000f


	//   ....[28]....
        /*00e4*/ 	.word	0x0500000f


	//   ....[29]....
        /*00e8*/ 	.word	0x0500000f


	//   ....[30]....
        /*00ec*/ 	.word	0x0500000f


	//   ....[31]....
        /*00f0*/ 	.word	0x0500000f


	//   ....[32]....
        /*00f4*/ 	.word	0x0500000f


	//   ....[33]....
        /*00f8*/ 	.word	0x0500000f


	//   ....[34]....
        /*00fc*/ 	.word	0x0500000f


	//   ....[35]....
        /*0100*/ 	.word	0x0500000f


	//   ....[36]....
        /*0104*/ 	.word	0x0500000f


	//   ....[37]....
        /*0108*/ 	.word	0x0500000f


	//   ....[38]....
        /*010c*/ 	.word	0x0500000f


	//   ....[39]....
        /*0110*/ 	.word	0x0500000f


	//----- nvinfo : EIATTR_COOP_GROUP_INSTR_OFFSETS
	.align		4
.L_24:
        /*0114*/ 	.byte	0x04, 0x28
        /*0116*/ 	.short	(.L_26 - .L_25)


	//   ....[0]....
.L_25:
        /*0118*/ 	.word	0x00000a10


	//   ....[1]....
        /*011c*/ 	.word	0x00000a30


	//   ....[2]....
        /*0120*/ 	.word	0x00000a50


	//   ....[3]....
        /*0124*/ 	.word	0x00000a70


	//   ....[4]....
        /*0128*/ 	.word	0x00000a90


	//   ....[5]....
        /*012c*/ 	.word	0x00000eb0


	//   ....[6]....
        /*0130*/ 	.word	0x00000ed0


	//   ....[7]....
        /*0134*/ 	.word	0x00000ef0


	//   ....[8]....
        /*0138*/ 	.word	0x00000f10


	//   ....[9]....
        /*013c*/ 	.word	0x00000f30


	//   ....[10]....
        /*0140*/ 	.word	0x00001350


	//   ....[11]....
        /*0144*/ 	.word	0x00001370


	//   ....[12]....
        /*0148*/ 	.word	0x00001390


	//   ....[13]....
        /*014c*/ 	.word	0x000013b0


	//   ....[14]....
        /*0150*/ 	.word	0x000013d0


	//   ....[15]....
        /*0154*/ 	.word	0x000017e0


	//   ....[16]....
        /*0158*/ 	.word	0x00001800


	//   ....[17]....
        /*015c*/ 	.word	0x00001820


	//   ....[18]....
        /*0160*/ 	.word	0x00001840


	//   ....[19]....
        /*0164*/ 	.word	0x00001860


	//   ....[20]....
        /*0168*/ 	.word	0x00001cb0


	//   ....[21]....
        /*016c*/ 	.word	0x00001d30


	//   ....[22]....
        /*0170*/ 	.word	0x00001d90


	//   ....[23]....
        /*0174*/ 	.word	0x00001df0


	//   ....[24]....
        /*0178*/ 	.word	0x00001e50


	//   ....[25]....
        /*017c*/ 	.word	0x00001ee0


	//   ....[26]....
        /*0180*/ 	.word	0x00001f60


	//   ....[27]....
        /*0184*/ 	.word	0x00001fc0


	//   ....[28]....
        /*0188*/ 	.word	0x00002020


	//   ....[29]....
        /*018c*/ 	.word	0x00002080


	//   ....[30]....
        /*0190*/ 	.word	0x00002110


	//   ....[31]....
        /*0194*/ 	.word	0x00002190


	//   ....[32]....
        /*0198*/ 	.word	0x000021f0


	//   ....[33]....
        /*019c*/ 	.word	0x00002250


	//   ....[34]....
        /*01a0*/ 	.word	0x000022b0


	//   ....[35]....
        /*01a4*/ 	.word	0x00002340


	//   ....[36]....
        /*01a8*/ 	.word	0x000023c0


	//   ....[37]....
        /*01ac*/ 	.word	0x00002420


	//   ....[38]....
        /*01b0*/ 	.word	0x00002480


	//   ....[39]....
        /*01b4*/ 	.word	0x000024e0


	//----- nvinfo : EIATTR_VRC_CTA_INIT_COUNT
	.align		4
.L_26:
        /*01b8*/ 	.byte	0x02, 0x4a
	.zero		1
	.zero		1


	//----- nvinfo : EIATTR_SYSCALL_OFFSETS
	.align		4
        /*01bc*/ 	.byte	0x04, 0x46
        /*01be*/ 	.short	(.L_28 - .L_27)


	//   ....[0]....
.L_27:
        /*01c0*/ 	.word	0x000009a0


	//   ....[1]....
        /*01c4*/ 	.word	0x00000ba0


	//   ....[2]....
        /*01c8*/ 	.word	0x00000cf0


	//   ....[3]....
        /*01cc*/ 	.word	0x00000e40


	//   ....[4]....
        /*01d0*/ 	.word	0x00001040


	//   ....[5]....
        /*01d4*/ 	.word	0x00001190


	//   ....[6]....
        /*01d8*/ 	.word	0x000012e0


	//   ....[7]....
        /*01dc*/ 	.word	0x000014e0


	//   ....[8]....
        /*01e0*/ 	.word	0x00001630


	//   ....[9]....
        /*01e4*/ 	.word	0x00001770


	//   ....[10]....
        /*01e8*/ 	.word	0x00001960


	//   ....[11]....
        /*01ec*/ 	.word	0x00001ab0


	//----- nvinfo : EIATTR_EXIT_INSTR_OFFSETS
	.align		4
.L_28:
        /*01f0*/ 	.byte	0x04, 0x1c
        /*01f2*/ 	.short	(.L_30 - .L_29)


	//   ....[0]....
.L_29:
        /*01f4*/ 	.word	0x00001c40


	//----- nvinfo : EIATTR_CRS_STACK_SIZE
	.align		4
.L_30:
        /*01f8*/ 	.byte	0x04, 0x1e
        /*01fa*/ 	.short	(.L_32 - .L_31)
.L_31:
        /*01fc*/ 	.word	0x00000000


	//----- nvinfo : EIATTR_CBANK_PARAM_SIZE
	.align		4
.L_32:
        /*0200*/ 	.byte	0x03, 0x19
        /*0202*/ 	.short	0x0028


	//----- nvinfo : EIATTR_PARAM_CBANK
	.align		4
        /*0204*/ 	.byte	0x04, 0x0a
        /*0206*/ 	.short	(.L_34 - .L_33)
	.align		4
.L_33:
        /*0208*/ 	.word	index@(.nv.constant0.DepthConvFused_2_kernel0)
        /*020c*/ 	.short	0x0380
        /*020e*/ 	.short	0x0028


	//----- nvinfo : EIATTR_SW_WAR
	.align		4
.L_34:
        /*0210*/ 	.byte	0x04, 0x36
        /*0212*/ 	.short	(.L_36 - .L_35)
.L_35:
        /*0214*/ 	.word	0x00000008
.L_36:


//--------------------- .nv.callgraph             --------------------------
	.section	.nv.callgraph,"",@"SHT_CUDA_CALLGRAPH"
	.align	4
	.sectionentsize	8
	.align		4
        /*0000*/ 	.word	0x00000000
	.align		4
        /*0004*/ 	.word	0xffffffff
	.align		4
        /*0008*/ 	.word	index@(DepthConvFused_2_kernel0)
	.align		4
        /*000c*/ 	.word	index@(vprintf)
	.align		4
        /*0010*/ 	.word	0x00000000
	.align		4
        /*0014*/ 	.word	0xfffffffe
	.align		4
        /*0018*/ 	.word	0x00000000
	.align		4
        /*001c*/ 	.word	0xfffffffd
	.align		4
        /*0020*/ 	.word	0x00000000
	.align		4
        /*0024*/ 	.word	0xfffffffc


//--------------------- .nv.constant4             --------------------------
	.section	.nv.constant4,"a",@progbits
	.align	8
	.align		8
.nv.constant4:
        /*0000*/ 	.dword	vprintf
	.align		8
        /*0008*/ 	.dword	$str
	.align		8
        /*0010*/ 	.dword	$str$1
	.align		8
        /*0018*/ 	.dword	$str$2


//--------------------- .text.DepthConvFused_2_kernel0 --------------------------
	.section	.text.DepthConvFused_2_kernel0,"ax",@progbits
	.align	128
        .global         DepthConvFused_2_kernel0
        .type           DepthConvFused_2_kernel0,@function
        .size           DepthConvFused_2_kernel0,(.L_x_60 - DepthConvFused_2_kernel0)
        .other          DepthConvFused_2_kernel0,@"STO_CUDA_ENTRY STV_DEFAULT"
DepthConvFused_2_kernel0:
.text.DepthConvFused_2_kernel0:
[----:B------:R-:W0:Y:S08]  /*0000*/  LDC R1, c[0x0][0x37c] ;  /* 0x0000df00ff017b82 */ /* 0x000e300000000800 */
[----:B------:R-:W1:Y:S01]  /*0010*/  S2UR UR8, SR_CTAID.X ;  /* 0x00000000000879c3 */ /* 0x000e620000002500 */
[----:B------:R-:W2:Y:S01]  /*0020*/  S2R R3, SR_TID.X ;  /* 0x0000000000037919 */ /* 0x000ea20000002100 */
[----:B0-----:R-:W-:Y:S01]  /*0030*/  VIADD R1, R1, 0xfffffff8 ;  /* 0xfffffff801017836 */ /* 0x001fe20000000000 */
[----:B------:R-:W0:Y:S01]  /*0040*/  LDCU UR39, c[0x0][0x2f8] ;  /* 0x00005f00ff2777ac */ /* 0x000e220008000800 */
[----:B------:R-:W-:Y:S01]  /*0050*/  HFMA2 R19, -RZ, RZ, 0, 0 ;  /* 0x00000000ff137431 */ /* 0x000fe200000001ff */
[----:B------:R-:W3:Y:S01]  /*0060*/  S2R R22, SR_TID.Y ;  /* 0x0000000000167919 */ /* 0x000ee20000002200 */
[----:B------:R-:W-:Y:S01]  /*0070*/  IMAD.MOV.U32 R32, RZ, RZ, RZ ;  /* 0x000000ffff207224 */ /* 0x000fe200078e00ff */
[----:B------:R-:W4:Y:S01]  /*0080*/  LDCU UR40, c[0x0][0x2fc] ;  /* 0x00005f80ff2877ac */ /* 0x000f220008000800 */
[----:B------:R-:W-:Y:S01]  /*0090*/  R2UR UR43, R1 ;  /* 0x00000000012b72ca */ /* 0x000fe200000e0000 */
[----:B------:R-:W2:-:S12]  /*00a0*/  LDCU.64 UR36, c[0x0][0x358] ;  /* 0x00006b00ff2477ac */ /* 0x000e980008000a00 */
[----:B0-----:R-:W-:Y:S02]  /*00b0*/  UIADD3 UR39, UP0, UPT, UR43, UR39, URZ ;  /* 0x000000272b277290 */ /* 0x001fe4000ff1e0ff */
[----:B-1----:R-:W-:Y:S02]  /*00c0*/  USHF.R.U32.HI UR38, URZ, 0x2, UR8 ;  /* 0x00000002ff267899 */ /* 0x002fe40008011608 */
[----:B------:R-:W-:Y:S02]  /*00d0*/  UIMAD.WIDE.U32 UR4, UR8, -0x6db6db6d, URZ ;  /* 0x92492493080478a5 */ /* 0x000fe4000f8e00ff */
[----:B------:R-:W-:Y:S02]  /*00e0*/  UIMAD.WIDE.U32 UR6, UR38, 0x24924925, URZ ;  /* 0x24924925260678a5 */ /* 0x000fe4000f8e00ff */
[----:B------:R-:W-:Y:S02]  /*00f0*/  USHF.R.U32.HI UR5, URZ, 0x6, UR5 ;  /* 0x00000006ff057899 */ /* 0x000fe40008011605 */
[----:B------:R-:W-:Y:S01]  /*0100*/  USHF.R.U32.HI UR7, URZ, 0x2, UR7 ;  /* 0x00000002ff077899 */ /* 0x000fe20008011607 */
[----:B--2---:R-:W-:Y:S01]  /*0110*/  SHF.R.U32.HI R0, RZ, 0x3, R3 ;  /* 0x00000003ff007819 */ /* 0x004fe20000011603 */
[----:B------:R-:W-:-:S02]  /*0120*/  USHF.L.U32 UR4, UR5, 0x1, URZ ;  /* 0x0000000105047899 */ /* 0x000fc400080006ff */
[----:B------:R-:W-:Y:S01]  /*0130*/  UIMAD UR38, UR7, -0x1c, UR38 ;  /* 0xffffffe4072678a4 */ /* 0x000fe2000f8e0226 */
[----:B---3--:R-:W-:Y:S01]  /*0140*/  IADD3 R2, PT, PT, -R22, 0x39, RZ ;  /* 0x0000003916027810 */ /* 0x008fe20007ffe1ff */
[----:B------:R-:W-:Y:S01]  /*0150*/  USHF.L.U32 UR41, UR8, 0x5, URZ ;  /* 0x0000000508297899 */ /* 0x000fe200080006ff */
[----:B------:R-:W-:Y:S01]  /*0160*/  IADD3 R4, PT, PT, -R0, 0x39, RZ ;  /* 0x0000003900047810 */ /* 0x000fe20007ffe1ff */
[----:B------:R-:W-:Y:S01]  /*0170*/  USHF.L.U32 UR6, UR38, 0x1, URZ ;  /* 0x0000000126067899 */ /* 0x000fe200080006ff */
[----:B------:R-:W-:Y:S01]  /*0180*/  ISETP.LE.AND P0, PT, R2, UR4, PT ;  /* 0x0000000402007c0c */ /* 0x000fe2000bf03270 */
[----:B----4-:R-:W-:Y:S01]  /*0190*/  UIADD3.X UR40, UPT, UPT, URZ, UR40, URZ, UP0, !UPT ;  /* 0x00000028ff287290 */ /* 0x010fe200087fe4ff */
[----:B------:R-:W-:Y:S01]  /*01a0*/  IADD3 R2, PT, PT, -R22, 0x1, RZ ;  /* 0x0000000116027810 */ /* 0x000fe20007ffe1ff */
[----:B------:R-:W-:Y:S01]  /*01b0*/  ULOP3.LUT UR41, UR41, 0x60, URZ, 0xc0, !UPT ;  /* 0x0000006029297892 */ /* 0x000fe2000f8ec0ff */
[----:B------:R-:W-:Y:S01]  /*01c0*/  IADD3 R0, PT, PT, -R0, 0x1, RZ ;  /* 0x0000000100007810 */ /* 0x000fe20007ffe1ff */
[----:B------:R-:W-:Y:S01]  /*01d0*/  UIMAD UR42, UR5, 0x3800, URZ ;  /* 0x00003800052a78a4 */ /* 0x000fe2000f8e02ff */
[----:B------:R-:W-:-:S02]  /*01e0*/  ISETP.LE.AND P1, PT, R4, UR6, PT ;  /* 0x0000000604007c0c */ /* 0x000fc4000bf23270 */
[----:B------:R-:W-:Y:S02]  /*01f0*/  ISETP.LE.AND P2, PT, R2, UR4, !P0 ;  /* 0x0000000402007c0c */ /* 0x000fe4000c743270 */
[----:B------:R-:W-:Y:S02]  /*0200*/  ISETP.LE.AND P0, PT, R0, UR6, !P1 ;  /* 0x0000000600007c0c */ /* 0x000fe4000cf03270 */
[----:B------:R-:W-:Y:S02]  /*0210*/  P2R R31, PR, RZ, 0x4 ;  /* 0x00000004ff1f7803 */ /* 0x000fe40000000000 */
[----:B------:R-:W-:Y:S02]  /*0220*/  LOP3.LUT R22, R3, UR8, R22, 0xfe, !PT ;  /* 0x0000000803167c12 */ /* 0x000fe4000f8efe16 */
[----:B------:R-:W-:-:S07]  /*0230*/  P2R R18, PR, RZ, 0x1 ;  /* 0x00000001ff127803 */ /* 0x000fce0000000000 */
.L_x_30:
[----:B0-----:R-:W0:Y:S01]  /*0240*/  S2R R12, SR_TID.X ;  /* 0x00000000000c7919 */ /* 0x001e220000002100 */
[----:B------:R-:W-:Y:S01]  /*0250*/  IMAD.MOV.U32 R0, RZ, RZ, 0x1c00 ;  /* 0x00001c00ff007424 */ /* 0x000fe200078e00ff */
[----:B------:R-:W-:Y:S01]  /*0260*/  ISETP.NE.AND P1, PT, R18, RZ, PT ;  /* 0x000000ff1200720c */ /* 0x000fe20003f25270 */
[----:B------:R-:W1:Y:S01]  /*0270*/  S2UR UR5, SR_CgaCtaId ;  /* 0x00000000000579c3 */ /* 0x000e620000008800 */
[----:B------:R-:W2:Y:S01]  /*0280*/  S2R R17, SR_TID.Y ;  /* 0x0000000000117919 */ /* 0x000ea20000002200 */
[----:B------:R-:W-:Y:S01]  /*0290*/  ISETP.NE.AND P0, PT, R31, RZ, PT ;  /* 0x000000ff1f00720c */ /* 0x000fe20003f05270 */
[----:B------:R-:W-:Y:S01]  /*02a0*/  IMAD.U32 R5, RZ, RZ, UR38 ;  /* 0x00000026ff057e24 */ /* 0x000fe2000f8e00ff */
[----:B------:R-:W-:Y:S02]  /*02b0*/  UMOV UR4, 0x400 ;  /* 0x0000040000047882 */ /* 0x000fe40000000000 */
[----:B------:R-:W-:-:S13]  /*02c0*/  PLOP3.LUT P0, PT, P0, P1, PT, 0x2f, 0xf2 ;  /* 0x0000000000f2781c */ /* 0x000fda0000702577 */
[----:B------:R-:W3:Y:S01]  /*02d0*/  @!P0 LDC.64 R2, c[0x0][0x380] ;  /* 0x0000e000ff028b82 */ /* 0x000ee20000000a00 */
[----:B-1----:R-:W-:Y:S01]  /*02e0*/  ULEA UR4, UR5, UR4, 0x18 ;  /* 0x0000000405047291 */ /* 0x002fe2000f8ec0ff */
[C---:B0-----:R-:W-:Y:S01]  /*02f0*/  IMAD.SHL.U32 R16, R12.reuse, 0x10, RZ ;  /* 0x000000100c107824 */ /* 0x041fe200078e00ff */
[----:B------:R-:W-:Y:S01]  /*0300*/  SHF.L.U32 R4, R12, 0x2, RZ ;  /* 0x000000020c047819 */ /* 0x000fe200000006ff */
[----:B--2---:R-:W-:-:S03]  /*0310*/  IMAD R0, R17, R0, UR42 ;  /* 0x0000002a11007e24 */ /* 0x004fc6000f8e0200 */
[----:B------:R-:W-:Y:S01]  /*0320*/  LOP3.LUT R16, R16, 0x3f80, RZ, 0xc0, !PT ;  /* 0x00003f8010107812 */ /* 0x000fe200078ec0ff */
[----:B------:R-:W-:Y:S01]  /*0330*/  IMAD.SHL.U32 R6, R17, 0x20, RZ ;  /* 0x0000002011067824 */ /* 0x000fe200078e00ff */
[C---:B------:R-:W-:Y:S02]  /*0340*/  LOP3.LUT R21, R4.reuse, 0x1c, RZ, 0xc0, !PT ;  /* 0x0000001c04157812 */ /* 0x040fe400078ec0ff */
[----:B------:R-:W-:Y:S02]  /*0350*/  LOP3.LUT R4, R4, 0xfe0, RZ, 0xc0, !PT ;  /* 0x00000fe004047812 */ /* 0x000fe400078ec0ff */
[----:B------:R-:W-:Y:S02]  /*0360*/  IADD3 R0, PT, PT, R21, R0, R16 ;  /* 0x0000000015007210 */ /* 0x000fe40007ffe010 */
[----:B------:R-:W-:Y:S01]  /*0370*/  LOP3.LUT R6, R6, 0x20, RZ, 0xc0, !PT ;  /* 0x0000002006067812 */ /* 0x000fe200078ec0ff */
[----:B------:R-:W-:Y:S02]  /*0380*/  IMAD R4, R17, 0x80, R4 ;  /* 0x0000008011047824 */ /* 0x000fe400078e0204 */
[----:B------:R-:W-:Y:S01]  /*0390*/  IMAD R0, R5, 0x100, R0 ;  /* 0x0000010005007824 */ /* 0x000fe200078e0200 */
[----:B------:R-:W-:-:S02]  /*03a0*/  SHF.L.U32 R5, R17, 0x6, RZ ;  /* 0x0000000611057819 */ /* 0x000fc400000006ff */
[----:B------:R-:W-:Y:S01]  /*03b0*/  IADD3 R8, PT, PT, R21, R4, RZ ;  /* 0x0000000415087210 */ /* 0x000fe20007ffe0ff */
[----:B------:R-:W-:Y:S01]  /*03c0*/  VIADD R0, R0, 0xffffe380 ;  /* 0xffffe38000007836 */ /* 0x000fe20000000000 */
[----:B------:R-:W-:Y:S02]  /*03d0*/  LOP3.LUT R7, R5, 0xff80, RZ, 0xc0, !PT ;  /* 0x0000ff8005077812 */ /* 0x000fe400078ec0ff */
[----:B------:R-:W-:Y:S02]  /*03e0*/  LEA R20, R8, UR4, 0x2 ;  /* 0x0000000408147c11 */ /* 0x000fe4000f8e10ff */
[----:B------:R-:W-:Y:S01]  /*03f0*/  @!P0 LEA R5, R19, R0, 0x5 ;  /* 0x0000000013058211 */ /* 0x000fe200078e28ff */
[----:B------:R-:W0:Y:S01]  /*0400*/  LDC.64 R8, c[0x0][0x388] ;  /* 0x0000e200ff087b82 */ /* 0x000e220000000a00 */
[--C-:B------:R-:W-:Y:S02]  /*0410*/  SHF.R.U32.HI R0, RZ, 0x3, R12.reuse ;  /* 0x00000003ff007819 */ /* 0x100fe4000001160c */
[----:B------:R-:W-:Y:S01]  /*0420*/  IADD3 R14, PT, PT, R7, R6, R12 ;  /* 0x00000006070e7210 */ /* 0x000fe20007ffe00c */
[----:B---3--:R-:W-:Y:S01]  /*0430*/  @!P0 IMAD.WIDE R2, R5, 0x4, R2 ;  /* 0x0000000405028825 */ /* 0x008fe200078e0202 */
[----:B------:R-:W-:-:S02]  /*0440*/  CS2R R6, SRZ ;  /* 0x0000000000067805 */ /* 0x000fc4000001ff00 */
[----:B------:R-:W-:Y:S02]  /*0450*/  CS2R R4, SRZ ;  /* 0x0000000000047805 */ /* 0x000fe4000001ff00 */
[----:B------:R-:W-:Y:S01]  /*0460*/  LEA R14, R14, UR4, 0x2 ;  /* 0x000000040e0e7c11 */ /* 0x000fe2000f8e10ff */
[----:B------:R-:W-:-:S04]  /*0470*/  IMAD R0, R17, 0x4, R0 ;  /* 0x0000000411007824 */ /* 0x000fc800078e0200 */
[----:B------:R-:W-:-:S05]  /*0480*/  IMAD R0, R0, 0x24, R21 ;  /* 0x0000002400007824 */ /* 0x000fca00078e0215 */
[----:B------:R-:W-:Y:S01]  /*0490*/  LEA R13, R0, UR4, 0x2 ;  /* 0x00000004000d7c11 */ /* 0x000fe2000f8e10ff */
[----:B------:R-:W-:Y:S05]  /*04a0*/  WARPSYNC.ALL ;  /* 0x0000000000007948 */ /* 0x000fea0003800000 */
[----:B------:R-:W-:Y:S06]  /*04b0*/  BAR.SYNC.DEFER_BLOCKING 0x0 ;  /* 0x0000000000007b1d */ /* 0x000fec0000010000 */
[----:B------:R1:W2:Y:S01]  /*04c0*/  @!P0 LDG.E.128 R4, desc[UR36][R2.64] ;  /* 0x0000002402048981 */ /* 0x0002a2000c1e1d00 */
[----:B------:R-:W-:-:S04]  /*04d0*/  IMAD R11, R19, 0x20, R12 ;  /* 0x00000020130b7824 */ /* 0x000fc800078e020c */
[----:B0-----:R-:W-:Y:S01]  /*04e0*/  IMAD.WIDE.U32 R8, R11, 0x4, R8 ;  /* 0x000000040b087825 */ /* 0x001fe200078e0008 */
[----:B------:R-:W-:Y:S01]  /*04f0*/  LEA R17, R17, UR41, 0x9 ;  /* 0x0000002911117c11 */ /* 0x000fe2000f8e48ff */
[----:B-1----:R-:W0:Y:S01]  /*0500*/  LDC.64 R2, c[0x0][0x390] ;  /* 0x0000e400ff027b82 */ /* 0x002e220000000a00 */
[----:B--2---:R1:W-:Y:S07]  /*0510*/  STS.128 [R20], R4 ;  /* 0x0000000414007388 */ /* 0x0043ee0000000c00 */
[----:B------:R-:W-:Y:S06]  /*0520*/  BAR.SYNC.DEFER_BLOCKING 0x0 ;  /* 0x0000000000007b1d */ /* 0x000fec0000010000 */
[----:B------:R-:W2:Y:S04]  /*0530*/  LDG.E R23, desc[UR36][R8.64] ;  /* 0x0000002408177981 */ /* 0x000ea8000c1e1900 */
[----:B------:R-:W3:Y:S04]  /*0540*/  LDG.E R24, desc[UR36][R8.64+0x200] ;  /* 0x0002002408187981 */ /* 0x000ee8000c1e1900 */
[----:B------:R-:W4:Y:S04]  /*0550*/  LDG.E R10, desc[UR36][R8.64+0x400] ;  /* 0x00040024080a7981 */ /* 0x000f28000c1e1900 */
[----:B------:R-:W2:Y:S04]  /*0560*/  LDS R0, [R14] ;  /* 0x000000000e007984 */ /* 0x000ea80000000800 */
[----:B------:R-:W3:Y:S04]  /*0570*/  LDS R25, [R14+0x80] ;  /* 0x000080000e197984 */ /* 0x000ee80000000800 */
[----:B------:R-:W4:Y:S01]  /*0580*/  LDS R11, [R14+0x100] ;  /* 0x000100000e0b7984 */ /* 0x000f220000000800 */
[----:B------:R-:W-:-:S03]  /*0590*/  IADD3 R16, PT, PT, R21, R17, R16 ;  /* 0x0000001115107210 */ /* 0x000fc60007ffe010 */
[----:B------:R-:W5:Y:S02]  /*05a0*/  LDG.E R15, desc[UR36][R8.64+0x600] ;  /* 0x00060024080f7981 */ /* 0x000f64000c1e1900 */
[----:B-1----:R-:W-:Y:S02]  /*05b0*/  IMAD R5, R19, 0x1000, R16 ;  /* 0x0000100013057824 */ /* 0x002fe400078e0210 */
[----:B------:R-:W5:Y:S04]  /*05c0*/  LDG.E R20, desc[UR36][R8.64+0xa00] ;  /* 0x000a002408147981 */ /* 0x000f68000c1e1900 */
[----:B------:R-:W5:Y:S04]  /*05d0*/  LDG.E R17, desc[UR36][R8.64+0xc00] ;  /* 0x000c002408117981 */ /* 0x000f68000c1e1900 */
[----:B------:R-:W5:Y:S04]  /*05e0*/  LDG.E R16, desc[UR36][R8.64+0xe00] ;  /* 0x000e002408107981 */ /* 0x000f68000c1e1900 */
[----:B------:R-:W-:Y:S04]  /*05f0*/  LDS R30, [R14+0x280] ;  /* 0x000280000e1e7984 */ /* 0x000fe80000000800 */
[----:B------:R-:W-:Y:S04]  /*0600*/  LDS R34, [R14+0x300] ;  /* 0x000300000e227984 */ /* 0x000fe80000000800 */
[----:B------:R-:W-:Y:S04]  /*0610*/  LDS R26, [R14+0x400] ;  /* 0x000400000e1a7984 */ /* 0x000fe80000000800 */
[----:B------:R-:W-:Y:S01]  /*0620*/  LDS R21, [R14+0x480] ;  /* 0x000480000e157984 */ /* 0x000fe20000000800 */
[----:B0-----:R-:W-:-:S04]  /*0630*/  IMAD.WIDE.U32 R2, R5, 0x4, R2 ;  /* 0x0000000405027825 */ /* 0x001fc800078e0002 */
[----:B--2---:R-:W-:Y:S02]  /*0640*/  FFMA R4, R0, R23, RZ ;  /* 0x0000001700047223 */ /* 0x004fe400000000ff */
[----:B------:R-:W2:Y:S02]  /*0650*/  LDG.E R0, desc[UR36][R8.64+0x800] ;  /* 0x0008002408007981 */ /* 0x000ea4000c1e1900 */
[----:B---3--:R-:W-:Y:S02]  /*0660*/  FFMA R4, R25, R24, R4 ;  /* 0x0000001819047223 */ /* 0x008fe40000000004 */
[----:B------:R-:W3:Y:S04]  /*0670*/  LDG.E R23, desc[UR36][R8.64+0x1000] ;  /* 0x0010002408177981 */ /* 0x000ee8000c1e1900 */
[----:B------:R-:W5:Y:S04]  /*0680*/  LDS R25, [R14+0x200] ;  /* 0x000200000e197984 */ /* 0x000f680000000800 */
[----:B------:R-:W3:Y:S01]  /*0690*/  LDS R24, [R14+0x500] ;  /* 0x000500000e187984 */ /* 0x000ee20000000800 */
[----:B----4-:R-:W-:Y:S01]  /*06a0*/  FFMA R28, R11, R10, R4 ;  /* 0x0000000a0b1c7223 */ /* 0x010fe20000000004 */
[----:B------:R-:W-:Y:S06]  /*06b0*/  BAR.SYNC.DEFER_BLOCKING 0x0 ;  /* 0x0000000000007b1d */ /* 0x000fec0000010000 */
[----:B------:R-:W4:Y:S04]  /*06c0*/  LDG.E.128 R4, desc[UR36][R2.64] ;  /* 0x0000002402047981 */ /* 0x000f28000c1e1d00 */
[----:B------:R-:W4:Y:S01]  /*06d0*/  LDG.E.128 R8, desc[UR36][R2.64+0x2000] ;  /* 0x0020002402087981 */ /* 0x000f22000c1e1d00 */
[----:B-----5:R-:W-:-:S02]  /*06e0*/  FFMA R15, R25, R15, R28 ;  /* 0x0000000f190f7223 */ /* 0x020fc4000000001c */
[----:B------:R-:W0:Y:S01]  /*06f0*/  S2R R25, SR_CgaCtaId ;  /* 0x0000000000197919 */ /* 0x000e220000008800 */
[----:B------:R-:W-:Y:S01]  /*0700*/  BSSY B7, `(.L_x_0) ;  /* 0x0000143000077945 */ /* 0x000fe20003800000 */
[----:B--2---:R-:W-:Y:S01]  /*0710*/  FFMA R15, R30, R0, R15 ;  /* 0x000000001e0f7223 */ /* 0x004fe2000000000f */
[----:B------:R-:W-:-:S03]  /*0720*/  MOV R0, 0x400 ;  /* 0x0000040000007802 */ /* 0x000fc60000000f00 */
[----:B------:R-:W-:Y:S01]  /*0730*/  FFMA R15, R34, R20, R15 ;  /* 0x00000014220f7223 */ /* 0x000fe2000000000f */
[----:B0-----:R-:W-:-:S03]  /*0740*/  LEA R25, R25, R0, 0x18 ;  /* 0x0000000019197211 */ /* 0x001fc600078ec0ff */
[----:B------:R-:W-:Y:S02]  /*0750*/  FFMA R26, R26, R17, R15 ;  /* 0x000000111a1a7223 */ /* 0x000fe4000000000f */
[C---:B------:R-:W-:Y:S01]  /*0760*/  IMAD R28, R12.reuse, 0x90, R25 ;  /* 0x000000900c1c7824 */ /* 0x040fe200078e0219 */
[----:B------:R-:W-:Y:S01]  /*0770*/  LOP3.LUT R12, R12, 0x1f, RZ, 0xc0, !PT ;  /* 0x0000001f0c0c7812 */ /* 0x000fe200078ec0ff */
[----:B------:R-:W-:Y:S01]  /*0780*/  FFMA R21, R21, R16, R26 ;  /* 0x0000001015157223 */ /* 0x000fe2000000001a */
[----:B------:R-:W-:Y:S02]  /*0790*/  IMAD.MOV.U32 R25, RZ, RZ, -0x20 ;  /* 0xffffffe0ff197424 */ /* 0x000fe400078e00ff */
[----:B------:R-:W-:Y:S01]  /*07a0*/  IADD3 R26, PT, PT, -R12, 0x1, RZ ;  /* 0x000000010c1a7810 */ /* 0x000fe20007ffe1ff */
[----:B---3--:R-:W-:Y:S01]  /*07b0*/  FFMA R23, R24, R23, R21 ;  /* 0x0000001718177223 */ /* 0x008fe20000000015 */
[----:B------:R-:W-:Y:S01]  /*07c0*/  MOV R24, 0x8 ;  /* 0x0000000800187802 */ /* 0x000fe20000000f00 */
[----:B------:R-:W-:Y:S01]  /*07d0*/  VIADD R27, R12, 0xffffffff ;  /* 0xffffffff0c1b7836 */ /* 0x000fe20000000000 */
[----:B------:R-:W-:Y:S01]  /*07e0*/  IADD3 R28, PT, PT, R28, 0x8, RZ ;  /* 0x000000081c1c7810 */ /* 0x000fe20007ffe0ff */
[----:B----4-:R0:W-:Y:S04]  /*07f0*/  STS.128 [R13], R4 ;  /* 0x000000040d007388 */ /* 0x0101e80000000c00 */
[----:B------:R0:W-:Y:S01]  /*0800*/  STS.128 [R13+0x900], R8 ;  /* 0x000900080d007388 */ /* 0x0001e20000000c00 */
[----:B------:R-:W-:Y:S06]  /*0810*/  BAR.SYNC.DEFER_BLOCKING 0x0 ;  /* 0x0000000000007b1d */ /* 0x000fec0000010000 */
.L_x_29:
[----:B------:R-:W-:Y:S01]  /*0820*/  LOP3.LUT R29, R22, R19, RZ, 0xfc, !PT ;  /* 0x00000013161d7212 */ /* 0x000fe200078efcff */
[C---:B------:R-:W-:Y:S02]  /*0830*/  VIADD R2, R25.reuse, 0x23 ;  /* 0x0000002319027836 */ /* 0x040fe40000000000 */
[----:B------:R-:W-:Y:S01]  /*0840*/  VIADD R16, R25, 0x20 ;  /* 0x0000002019107836 */ /* 0x000fe20000000000 */
[----:B------:R-:W1:Y:S01]  /*0850*/  S2UR UR4, SR_CLOCKLO ;  /* 0x00000000000479c3 */ /* 0x000e620000005000 */
[----:B------:R-:W-:Y:S01]  /*0860*/  NOP ;  /* 0x0000000000007918 */ /* 0x000fe20000000000 */
[----:B------:R-:W2:Y:S02]  /*0870*/  LDS R0, [R28+-0x8] ;  /* 0xfffff8001c007984 */ /* 0x000ea40000000800 */
[----:B--2---:R-:W-:Y:S01]  /*0880*/  FMUL R33, R23, R0 ;  /* 0x0000000017217220 */ /* 0x004fe20000400000 */
[----:B------:R-:W-:Y:S02]  /*0890*/  CS2R.32 R17, SR_CLOCKLO ;  /* 0x0000000000117805 */ /* 0x000fe40000005000 */
[----:B------:R-:W-:-:S03]  /*08a0*/  LOP3.LUT P0, R29, R29, RZ, R16, 0xfa, !PT ;  /* 0x000000ff1d1d7212 */ /* 0x000fc6000780fa10 */
[----:B-1----:R-:W-:Y:S01]  /*08b0*/  VIADD R17, R17, -UR4 ;  /* 0x8000000411117c36 */ /* 0x002fe20008000000 */
[----:B------:R-:W-:Y:S01]  /*08c0*/  IADD3 R24, PT, PT, R24, 0x10, RZ ;  /* 0x0000001018187810 */ /* 0x000fe20007ffe0ff */
[----:B------:R-:W-:Y:S03]  /*08d0*/  BSSY.RECONVERGENT B6, `(.L_x_1) ;  /* 0x000000e000067945 */ /* 0x000fe60003800200 */
[----:B------:R-:W-:-:S04]  /*08e0*/  ISETP.NE.AND P1, PT, R24, 0x88, PT ;  /* 0x000000881800780c */ /* 0x000fc80003f25270 */
[----:B------:R-:W-:Y:S01]  /*08f0*/  P2R R30, PR, RZ, 0x2 ;  /* 0x00000002ff1e7803 */ /* 0x000fe20000000000 */
[----:B------:R-:W-:Y:S08]  /*0900*/  @P0 BRA `(.L_x_2) ;  /* 0x0000000000280947 */ /* 0x000ff00003800000 */
[----:B0-----:R-:W-:Y:S01]  /*0910*/  MOV R8, 0x0 ;  /* 0x0000000000087802 */ /* 0x001fe20000000f00 */
[----:B------:R0:W-:Y:S01]  /*0920*/  STL.64 [R1], R16 ;  /* 0x0000001001007387 */ /* 0x0001e20000100a00 */
[----:B------:R-:W1:Y:S01]  /*0930*/  LDCU.64 UR4, c[0x4][0x8] ;  /* 0x01000100ff0477ac */ /* 0x000e620008000a00 */
[----:B------:R-:W-:Y:S02]  /*0940*/  IMAD.U32 R6, RZ, RZ, UR39 ;  /* 0x00000027ff067e24 */ /* 0x000fe4000f8e00ff */
[----:B------:R-:W-:Y:S01]  /*0950*/  IMAD.U32 R7, RZ, RZ, UR40 ;  /* 0x00000028ff077e24 */ /* 0x000fe2000f8e00ff */
[----:B------:R-:W2:Y:S01]  /*0960*/  LDC.64 R8, c[0x4][R8] ;  /* 0x0100000008087b82 */ /* 0x000ea20000000a00 */
[----:B-1----:R-:W-:Y:S01]  /*0970*/  IMAD.U32 R4, RZ, RZ, UR4 ;  /* 0x00000004ff047e24 */ /* 0x002fe2000f8e00ff */
[----:B0-----:R-:W-:-:S07]  /*0980*/  MOV R5, UR5 ;  /* 0x0000000500057c02 */ /* 0x001fce0008000f00 */
[----:B------:R-:W-:-:S07]  /*0990*/  LEPC R20, `(.L_x_2) ;  /* 0x000000001014794e */ /* 0x000fce0000000000 */
[----:B--2---:R-:W-:Y:S05]  /*09a0*/  CALL.ABS.NOINC R8 ;  /* 0x0000000008007343 */ /* 0x004fea0003c00000 */
.L_x_2:
[----:B------:R-:W-:Y:S05]  /*09b0*/  BSYNC.RECONVERGENT B6 ;  /* 0x0000000000067941 */ /* 0x000fea0003800200 */
.L_x_1:
[----:B------:R-:W-:-:S04]  /*09c0*/  ISETP.NE.AND P0, PT, R29, RZ, PT ;  /* 0x000000ff1d00720c */ /* 0x000fc80003f05270 */
[----:B------:R-:W-:Y:S02]  /*09d0*/  P2R R17, PR, RZ, 0x1 ;  /* 0x00000001ff117803 */ /* 0x000fe40000000000 */
[----:B0-----:R-:W-:Y:S01]  /*09e0*/  CS2R.32 R5, SR_CLOCKLO ;  /* 0x0000000000057805 */ /* 0x001fe20000005000 */
[----:B------:R-:W-:-:S03]  /*09f0*/  UMOV UR4, 0xffffffff ;  /* 0xffffffff00047882 */ /* 0x000fc60000000000 */
[----:B------:R-:W-:Y:S05]  /*0a00*/  BRA.DIV UR4, `(.L_x_3) ;  /* 0x0000001204907947 */ /* 0x000fea000b800000 */
[----:B------:R-:W0:Y:S02]  /*0a10*/  SHFL.BFLY PT, R14, R33, 0x10, 0x1f ;  /* 0x0e001f00210e7f89 */ /* 0x000e2400000e0000 */
[----:B0-----:R-:W-:-:S05]  /*0a20*/  FADD R13, R33, R14 ;  /* 0x0000000e210d7221 */ /* 0x001fca0000000000 */
[----:B------:R-:W0:Y:S02]  /*0a30*/  SHFL.BFLY PT, R14, R13, 0x8, 0x1f ;  /* 0x0d001f000d0e7f89 */ /* 0x000e2400000e0000 */
[----:B0-----:R-:W-:-:S05]  /*0a40*/  FADD R0, R13, R14 ;  /* 0x0000000e0d007221 */ /* 0x001fca0000000000 */
[----:B------:R-:W0:Y:S02]  /*0a50*/  SHFL.BFLY PT, R14, R0, 0x4, 0x1f ;  /* 0x0c801f00000e7f89 */ /* 0x000e2400000e0000 */
[----:B0-----:R-:W-:-:S05]  /*0a60*/  FADD R3, R0, R14 ;  /* 0x0000000e00037221 */ /* 0x001fca0000000000 */
[----:B------:R-:W0:Y:S02]  /*0a70*/  SHFL.BFLY PT, R14, R3, 0x2, 0x1f ;  /* 0x0c401f00030e7f89 */ /* 0x000e2400000e0000 */
[----:B0-----:R-:W-:-:S05]  /*0a80*/  FADD R4, R3, R14 ;  /* 0x0000000e03047221 */ /* 0x001fca0000000000 */
[----:B------:R0:W1:Y:S02]  /*0a90*/  SHFL.BFLY PT, R14, R4, 0x1, 0x1f ;  /* 0x0c201f00040e7f89 */ /* 0x00006400000e0000 */
.L_x_37:
[----:B-1----:R-:W-:Y:S01]  /*0aa0*/  FADD R33, R4, R14 ;  /* 0x0000000e04217221 */ /* 0x002fe20000000000 */
[----:B------:R-:W1:Y:S01]  /*0ab0*/  S2UR UR4, SR_CLOCKLO ;  /* 0x00000000000479c3 */ /* 0x000e620000005000 */
[----:B------:R-:W-:Y:S01]  /*0ac0*/  NOP ;  /* 0x0000000000007918 */ /* 0x000fe20000000000 */
[----:B-1----:R-:W-:Y:S01]  /*0ad0*/  IADD3 R11, PT, PT, -R5, UR4, RZ ;  /* 0x00000004050b7c10 */ /* 0x002fe2000fffe1ff */
[----:B------:R-:W-:Y:S04]  /*0ae0*/  BSSY.RECONVERGENT B6, `(.L_x_4) ;  /* 0x000000d000067945 */ /* 0x000fe80003800200 */
[----:B------:R-:W-:Y:S05]  /*0af0*/  @P0 BRA `(.L_x_5) ;  /* 0x00000000002c0947 */ /* 0x000fea0003800000 */
[----:B------:R-:W-:Y:S01]  /*0b00*/  MOV R8, 0x0 ;  /* 0x0000000000087802 */ /* 0x000fe20000000f00 */
[----:B------:R-:W0:Y:S01]  /*0b10*/  LDCU.64 UR4, c[0x4][0x10] ;  /* 0x01000200ff0477ac */ /* 0x000e220008000a00 */
[----:B------:R-:W-:Y:S01]  /*0b20*/  MOV R10, R16 ;  /* 0x00000010000a7202 */ /* 0x000fe20000000f00 */
[----:B------:R-:W-:Y:S01]  /*0b30*/  IMAD.U32 R7, RZ, RZ, UR40 ;  /* 0x00000028ff077e24 */ /* 0x000fe2000f8e00ff */
[----:B------:R-:W-:Y:S02]  /*0b40*/  MOV R6, UR39 ;  /* 0x0000002700067c02 */ /* 0x000fe40008000f00 */
[----:B------:R-:W1:Y:S01]  /*0b50*/  LDC.64 R8, c[0x4][R8] ;  /* 0x0100000008087b82 */ /* 0x000e620000000a00 */
[----:B------:R2:W-:Y:S01]  /*0b60*/  STL.64 [R1], R10 ;  /* 0x0000000a01007387 */ /* 0x0005e20000100a00 */
[----:B0-----:R-:W-:Y:S02]  /*0b70*/  IMAD.U32 R4, RZ, RZ, UR4 ;  /* 0x00000004ff047e24 */ /* 0x001fe4000f8e00ff */
[----:B--2---:R-:W-:-:S07]  /*0b80*/  IMAD.U32 R5, RZ, RZ, UR5 ;  /* 0x00000005ff057e24 */ /* 0x004fce000f8e00ff */
[----:B------:R-:W-:-:S07]  /*0b90*/  LEPC R20, `(.L_x_5) ;  /* 0x000000001014794e */ /* 0x000fce0000000000 */
[----:B-1----:R-:W-:Y:S05]  /*0ba0*/  CALL.ABS.NOINC R8 ;  /* 0x0000000008007343 */ /* 0x002fea0003c00000 */
.L_x_5:
[----:B------:R-:W-:Y:S05]  /*0bb0*/  BSYNC.RECONVERGENT B6 ;  /* 0x0000000000067941 */ /* 0x000fea0003800200 */
.L_x_4:
[----:B------:R-:W1:Y:S01]  /*0bc0*/  S2UR UR4, SR_CLOCKLO ;  /* 0x00000000000479c3 */ /* 0x000e620000005000 */
[----:B------:R-:W-:Y:S01]  /*0bd0*/  NOP ;  /* 0x0000000000007918 */ /* 0x000fe20000000000 */
[----:B------:R-:W-:-:S13]  /*0be0*/  ISETP.NE.AND P0, PT, R26, 0x1, PT ;  /* 0x000000011a00780c */ /* 0x000fda0003f05270 */
[----:B------:R-:W-:Y:S01]  /*0bf0*/  @!P0 FADD R32, R33, R32 ;  /* 0x0000002021208221 */ /* 0x000fe20000000000 */
[----:B------:R-:W-:Y:S02]  /*0c00*/  CS2R.32 R11, SR_CLOCKLO ;  /* 0x00000000000b7805 */ /* 0x000fe40000005000 */
[----:B------:R-:W-:-:S03]  /*0c10*/  ISETP.NE.AND P6, PT, R17, RZ, PT ;  /* 0x000000ff1100720c */ /* 0x000fc60003fc5270 */
[----:B-1----:R-:W-:Y:S01]  /*0c20*/  VIADD R11, R11, -UR4 ;  /* 0x800000040b0b7c36 */ /* 0x002fe20008000000 */
[----:B------:R-:W-:Y:S09]  /*0c30*/  BSSY.RECONVERGENT B6, `(.L_x_6) ;  /* 0x000000d000067945 */ /* 0x000ff20003800200 */
        /* <DEDUP_REMOVED lines=12> */
.L_x_7:
[----:B------:R-:W-:Y:S05]  /*0d00*/  BSYNC.RECONVERGENT B6 ;  /* 0x0000000000067941 */ /* 0x000fea0003800200 */
.L_x_6:
[----:B------:R-:W-:Y:S01]  /*0d10*/  VIADD R16, R25, 0x21 ;  /* 0x0000002119107836 */ /* 0x000fe20000000000 */
[----:B------:R-:W1:Y:S01]  /*0d20*/  S2UR UR4, SR_CLOCKLO ;  /* 0x00000000000479c3 */ /* 0x000e620000005000 */
[----:B------:R-:W-:Y:S01]  /*0d30*/  NOP ;  /* 0x0000000000007918 */ /* 0x000fe20000000000 */
[----:B------:R-:W2:Y:S02]  /*0d40*/  LDS R0, [R28+-0x4] ;  /* 0xfffffc001c007984 */ /* 0x000ea40000000800 */
[----:B--2---:R-:W-:Y:S01]  /*0d50*/  FMUL R33, R23, R0 ;  /* 0x0000000017217220 */ /* 0x004fe20000400000 */
[----:B------:R-:W-:Y:S02]  /*0d60*/  CS2R.32 R0, SR_CLOCKLO ;  /* 0x0000000000007805 */ /* 0x000fe40000005000 */
[----:B------:R-:W-:Y:S01]  /*0d70*/  ISETP.NE.AND P6, PT, R17, RZ, PT ;  /* 0x000000ff1100720c */ /* 0x000fe20003fc5270 */
[----:B------:R-:W-:Y:S01]  /*0d80*/  BSSY.RECONVERGENT B6, `(.L_x_8) ;  /* 0x000000d000067945 */ /* 0x000fe20003800200 */
[----:B-1----:R-:W-:-:S11]  /*0d90*/  IADD3 R17, PT, PT, R0, -UR4, RZ ;  /* 0x8000000400117c10 */ /* 0x002fd6000fffe0ff */
[----:B------:R-:W-:Y:S05]  /*0da0*/  @P6 BRA `(.L_x_9) ;  /* 0x0000000000286947 */ /* 0x000fea0003800000 */
[----:B------:R-:W-:Y:S01]  /*0db0*/  MOV R8, 0x0 ;  /* 0x0000000000087802 */ /* 0x000fe20000000f00 */
[----:B------:R1:W-:Y:S01]  /*0dc0*/  STL.64 [R1], R16 ;  /* 0x0000001001007387 */ /* 0x0003e20000100a00 */
[----:B------:R-:W0:Y:S01]  /*0dd0*/  LDCU.64 UR4, c[0x4][0x8] ;  /* 0x01000100ff0477ac */ /* 0x000e220008000a00 */
[----:B------:R-:W-:Y:S01]  /*0de0*/  MOV R6, UR39 ;  /* 0x0000002700067c02 */ /* 0x000fe20008000f00 */
[----:B------:R-:W-:Y:S02]  /*0df0*/  IMAD.U32 R7, RZ, RZ, UR40 ;  /* 0x00000028ff077e24 */ /* 0x000fe4000f8e00ff */
[----:B------:R-:W2:Y:S01]  /*0e00*/  LDC.64 R8, c[0x4][R8] ;  /* 0x0100000008087b82 */ /* 0x000ea20000000a00 */
[----:B0-----:R-:W-:Y:S02]  /*0e10*/  IMAD.U32 R4, RZ, RZ, UR4 ;  /* 0x00000004ff047e24 */ /* 0x001fe4000f8e00ff */
[----:B-1----:R-:W-:-:S07]  /*0e20*/  IMAD.U32 R5, RZ, RZ, UR5 ;  /* 0x00000005ff057e24 */ /* 0x002fce000f8e00ff */
[----:B------:R-:W-:-:S07]  /*0e30*/  LEPC R20, `(.L_x_9) ;  /* 0x000000001014794e */ /* 0x000fce0000000000 */
[----:B--2---:R-:W-:Y:S05]  /*0e40*/  CALL.ABS.NOINC R8 ;  /* 0x0000000008007343 */ /* 0x004fea0003c00000 */
.L_x_9:
[----:B------:R-:W-:Y:S05]  /*0e50*/  BSYNC.RECONVERGENT B6 ;  /* 0x0000000000067941 */ /* 0x000fea0003800200 */
.L_x_8:
[----:B------:R-:W-:-:S04]  /*0e60*/  ISETP.NE.AND P0, PT, R29, RZ, PT ;  /* 0x000000ff1d00720c */ /* 0x000fc80003f05270 */
[----:B------:R-:W-:Y:S02]  /*0e70*/  P2R R17, PR, RZ, 0x1 ;  /* 0x00000001ff117803 */ /* 0x000fe40000000000 */
[----:B------:R-:W-:Y:S01]  /*0e80*/  CS2R.32 R5, SR_CLOCKLO ;  /* 0x0000000000057805 */ /* 0x000fe20000005000 */
[----:B------:R-:W-:-:S03]  /*0e90*/  UMOV UR4, 0xffffffff ;  /* 0xffffffff00047882 */ /* 0x000fc60000000000 */
[----:B------:R-:W-:Y:S05]  /*0ea0*/  BRA.DIV UR4, `(.L_x_10) ;  /* 0x0000000e04f47947 */ /* 0x000fea000b800000 */
[----:B------:R-:W1:Y:S02]  /*0eb0*/  SHFL.BFLY PT, R14, R33, 0x10, 0x1f ;  /* 0x0e001f00210e7f89 */ /* 0x000e6400000e0000 */
[----:B-1----:R-:W-:-:S05]  /*0ec0*/  FADD R13, R33, R14 ;  /* 0x0000000e210d7221 */ /* 0x002fca0000000000 */
[----:B------:R-:W1:Y:S02]  /*0ed0*/  SHFL.BFLY PT, R14, R13, 0x8, 0x1f ;  /* 0x0d001f000d0e7f89 */ /* 0x000e6400000e0000 */
[----:B-1----:R-:W-:-:S05]  /*0ee0*/  FADD R0, R13, R14 ;  /* 0x0000000e0d007221 */ /* 0x002fca0000000000 */
[----:B------:R-:W1:Y:S02]  /*0ef0*/  SHFL.BFLY PT, R14, R0, 0x4, 0x1f ;  /* 0x0c801f00000e7f89 */ /* 0x000e6400000e0000 */
[----:B-1----:R-:W-:-:S05]  /*0f00*/  FADD R3, R0, R14 ;  /* 0x0000000e00037221 */ /* 0x002fca0000000000 */
[----:B------:R-:W0:Y:S02]  /*0f10*/  SHFL.BFLY PT, R14, R3, 0x2, 0x1f ;  /* 0x0c401f00030e7f89 */ /* 0x000e2400000e0000 */
[----:B0-----:R-:W-:-:S05]  /*0f20*/  FADD R4, R3, R14 ;  /* 0x0000000e03047221 */ /* 0x001fca0000000000 */
[----:B------:R0:W1:Y:S02]  /*0f30*/  SHFL.BFLY PT, R14, R4, 0x1, 0x1f ;  /* 0x0c201f00040e7f89 */ /* 0x00006400000e0000 */
.L_x_44:
[----:B-1----:R-:W-:Y:S01]  /*0f40*/  FADD R33, R4, R14 ;  /* 0x0000000e04217221 */ /* 0x002fe20000000000 */
[----:B------:R-:W1:Y:S01]  /*0f50*/  S2UR UR4, SR_CLOCKLO ;  /* 0x00000000000479c3 */ /* 0x000e620000005000 */
[----:B------:R-:W-:Y:S01]  /*0f60*/  NOP ;  /* 0x0000000000007918 */ /* 0x000fe20000000000 */
[----:B-1----:R-:W-:Y:S01]  /*0f70*/  IADD3 R11, PT, PT, -R5, UR4, RZ ;  /* 0x00000004050b7c10 */ /* 0x002fe2000fffe1ff */
[----:B------:R-:W-:Y:S04]  /*0f80*/  BSSY.RECONVERGENT B6, `(.L_x_11) ;  /* 0x000000d000067945 */ /* 0x000fe80003800200 */
[----:B------:R-:W-:Y:S05]  /*0f90*/  @P0 BRA `(.L_x_12) ;  /* 0x00000000002c0947 */ /* 0x000fea0003800000 */
[----:B------:R-:W-:Y:S01]  /*0fa0*/  MOV R8, 0x0 ;  /* 0x0000000000087802 */ /* 0x000fe20000000f00 */
[----:B------:R-:W-:Y:S01]  /*0fb0*/  IMAD.MOV.U32 R10, RZ, RZ, R16 ;  /* 0x000000ffff0a7224 */ /* 0x000fe200078e0010 */
[----:B------:R-:W0:Y:S01]  /*0fc0*/  LDCU.64 UR4, c[0x4][0x10] ;  /* 0x01000200ff0477ac */ /* 0x000e220008000a00 */
[----:B------:R-:W-:Y:S01]  /*0fd0*/  IMAD.U32 R6, RZ, RZ, UR39 ;  /* 0x00000027ff067e24 */ /* 0x000fe2000f8e00ff */
[----:B------:R-:W-:Y:S02]  /*0fe0*/  MOV R7, UR40 ;  /* 0x0000002800077c02 */ /* 0x000fe40008000f00 */
[----:B------:R1:W-:Y:S01]  /*0ff0*/  STL.64 [R1], R10 ;  /* 0x0000000a01007387 */ /* 0x0003e20000100a00 */
[----:B------:R-:W2:Y:S01]  /*1000*/  LDC.64 R8, c[0x4][R8] ;  /* 0x0100000008087b82 */ /* 0x000ea20000000a00 */
[----:B0-----:R-:W-:Y:S01]  /*1010*/  MOV R4, UR4 ;  /* 0x0000000400047c02 */ /* 0x001fe20008000f00 */
[----:B-1----:R-:W-:-:S07]  /*1020*/  IMAD.U32 R5, RZ, RZ, UR5 ;  /* 0x00000005ff057e24 */ /* 0x002fce000f8e00ff */
[----:B------:R-:W-:-:S07]  /*1030*/  LEPC R20, `(.L_x_12) ;  /* 0x000000001014794e */ /* 0x000fce0000000000 */
[----:B--2---:R-:W-:Y:S05]  /*1040*/  CALL.ABS.NOINC R8 ;  /* 0x0000000008007343 */ /* 0x004fea0003c00000 */
.L_x_12:
[----:B------:R-:W-:Y:S05]  /*1050*/  BSYNC.RECONVERGENT B6 ;  /* 0x0000000000067941 */ /* 0x000fea0003800200 */
.L_x_11:
[----:B------:R-:W1:Y:S01]  /*1060*/  S2UR UR4, SR_CLOCKLO ;  /* 0x00000000000479c3 */ /* 0x000e620000005000 */
[----:B------:R-:W-:Y:S01]  /*1070*/  NOP ;  /* 0x0000000000007918 */ /* 0x000fe20000000000 */
[----:B------:R-:W-:-:S13]  /*1080*/  ISETP.NE.AND P0, PT, R26, RZ, PT ;  /* 0x000000ff1a00720c */ /* 0x000fda0003f05270 */
[----:B------:R-:W-:Y:S01]  /*1090*/  @!P0 FADD R32, R32, R33 ;  /* 0x0000002120208221 */ /* 0x000fe20000000000 */
[----:B------:R-:W-:Y:S02]  /*10a0*/  CS2R.32 R11, SR_CLOCKLO ;  /* 0x00000000000b7805 */ /* 0x000fe40000005000 */
[----:B------:R-:W-:-:S03]  /*10b0*/  ISETP.NE.AND P6, PT, R17, RZ, PT ;  /* 0x000000ff1100720c */ /* 0x000fc60003fc5270 */
[----:B-1----:R-:W-:Y:S01]  /*10c0*/  VIADD R11, R11, -UR4 ;  /* 0x800000040b0b7c36 */ /* 0x002fe20008000000 */
[----:B------:R-:W-:Y:S09]  /*10d0*/  BSSY.RECONVERGENT B6, `(.L_x_13) ;  /* 0x000000d000067945 */ /* 0x000ff20003800200 */
        /* <DEDUP_REMOVED lines=12> */
.L_x_14:
[----:B------:R-:W-:Y:S05]  /*11a0*/  BSYNC.RECONVERGENT B6 ;  /* 0x0000000000067941 */ /* 0x000fea0003800200 */
.L_x_13:
[----:B------:R-:W-:Y:S01]  /*11b0*/  VIADD R16, R25, 0x22 ;  /* 0x0000002219107836 */ /* 0x000fe20000000000 */
[----:B------:R-:W1:Y:S01]  /*11c0*/  S2UR UR4, SR_CLOCKLO ;  /* 0x00000000000479c3 */ /* 0x000e620000005000 */
[----:B------:R-:W-:Y:S01]  /*11d0*/  NOP ;  /* 0x0000000000007918 */ /* 0x000fe20000000000 */
[----:B------:R-:W2:Y:S02]  /*11e0*/  LDS R0, [R28] ;  /* 0x000000001c007984 */ /* 0x000ea40000000800 */
[----:B--2---:R-:W-:Y:S01]  /*11f0*/  FMUL R33, R23, R0 ;  /* 0x0000000017217220 */ /* 0x004fe20000400000 */
[----:B------:R-:W-:Y:S02]  /*1200*/  CS2R.32 R0, SR_CLOCKLO ;  /* 0x0000000000007805 */ /* 0x000fe40000005000 */
[----:B------:R-:W-:-:S03]  /*1210*/  ISETP.NE.AND P6, PT, R17, RZ, PT ;  /* 0x000000ff1100720c */ /* 0x000fc60003fc5270 */
[----:B-1----:R-:W-:Y:S01]  /*1220*/  VIADD R17, R0, -UR4 ;  /* 0x8000000400117c36 */ /* 0x002fe20008000000 */
[----:B------:R-:W-:Y:S09]  /*1230*/  BSSY.RECONVERGENT B6, `(.L_x_15) ;  /* 0x000000c000067945 */ /* 0x000ff20003800200 */
[----:B------:R-:W-:Y:S05]  /*1240*/  @P6 BRA `(.L_x_16) ;  /* 0x0000000000286947 */ /* 0x000fea0003800000 */
[----:B------:R-:W-:Y:S01]  /*1250*/  MOV R8, 0x0 ;  /* 0x0000000000087802 */ /* 0x000fe20000000f00 */
[----:B------:R1:W-:Y:S01]  /*1260*/  STL.64 [R1], R16 ;  /* 0x0000001001007387 */ /* 0x0003e20000100a00 */
[----:B------:R-:W0:Y:S01]  /*1270*/  LDCU.64 UR4, c[0x4][0x8] ;  /* 0x01000100ff0477ac */ /* 0x000e220008000a00 */
[----:B------:R-:W-:Y:S01]  /*1280*/  IMAD.U32 R6, RZ, RZ, UR39 ;  /* 0x00000027ff067e24 */ /* 0x000fe2000f8e00ff */
[----:B------:R-:W-:Y:S02]  /*1290*/  MOV R7, UR40 ;  /* 0x0000002800077c02 */ /* 0x000fe40008000f00 */
[----:B------:R-:W2:Y:S01]  /*12a0*/  LDC.64 R8, c[0x4][R8] ;  /* 0x0100000008087b82 */ /* 0x000ea20000000a00 */
[----:B0-----:R-:W-:Y:S01]  /*12b0*/  MOV R4, UR4 ;  /* 0x0000000400047c02 */ /* 0x001fe20008000f00 */
[----:B-1----:R-:W-:-:S07]  /*12c0*/  IMAD.U32 R5, RZ, RZ, UR5 ;  /* 0x00000005ff057e24 */ /* 0x002fce000f8e00ff */
[----:B------:R-:W-:-:S07]  /*12d0*/  LEPC R20, `(.L_x_16) ;  /* 0x000000001014794e */ /* 0x000fce0000000000 */
[----:B--2---:R-:W-:Y:S05]  /*12e0*/  CALL.ABS.NOINC R8 ;  /* 0x0000000008007343 */ /* 0x004fea0003c00000 */
.L_x_16:
[----:B------:R-:W-:Y:S05]  /*12f0*/  BSYNC.RECONVERGENT B6 ;  /* 0x0000000000067941 */ /* 0x000fea0003800200 */
.L_x_15:
        /* <DEDUP_REMOVED lines=14> */
.L_x_51:
        /* <DEDUP_REMOVED lines=9> */
[----:B------:R-:W-:Y:S02]  /*1470*/  IMAD.U32 R6, RZ, RZ, UR39 ;  /* 0x00000027ff067e24 */ /* 0x000fe4000f8e00ff */
[----:B------:R-:W-:Y:S01]  /*1480*/  IMAD.U32 R7, RZ, RZ, UR40 ;  /* 0x00000028ff077e24 */ /* 0x000fe2000f8e00ff */
[----:B------:R1:W-:Y:S01]  /*1490*/  STL.64 [R1], R10 ;  /* 0x0000000a01007387 */ /* 0x0003e20000100a00 */
[----:B------:R-:W2:Y:S01]  /*14a0*/  LDC.64 R8, c[0x4][R8] ;  /* 0x0100000008087b82 */ /* 0x000ea20000000a00 */
[----:B0-----:R-:W-:Y:S01]  /*14b0*/  IMAD.U32 R4, RZ, RZ, UR4 ;  /* 0x00000004ff047e24 */ /* 0x001fe2000f8e00ff */
[----:B-1----:R-:W-:-:S07]  /*14c0*/  MOV R5, UR5 ;  /* 0x0000000500057c02 */ /* 0x002fce0008000f00 */
[----:B------:R-:W-:-:S07]  /*14d0*/  LEPC R20, `(.L_x_19) ;  /* 0x000000001014794e */ /* 0x000fce0000000000 */
[----:B--2---:R-:W-:Y:S05]  /*14e0*/  CALL.ABS.NOINC R8 ;  /* 0x0000000008007343 */ /* 0x004fea0003c00000 */
.L_x_19:
[----:B------:R-:W-:Y:S05]  /*14f0*/  BSYNC.RECONVERGENT B6 ;  /* 0x0000000000067941 */ /* 0x000fea0003800200 */
.L_x_18:
[----:B------:R-:W1:Y:S01]  /*1500*/  S2UR UR4, SR_CLOCKLO ;  /* 0x00000000000479c3 */ /* 0x000e620000005000 */
[----:B------:R-:W-:Y:S01]  /*1510*/  NOP ;  /* 0x0000000000007918 */ /* 0x000fe20000000000 */
[----:B------:R-:W-:-:S13]  /*1520*/  ISETP.NE.AND P0, PT, R27, 0x1, PT ;  /* 0x000000011b00780c */ /* 0x000fda0003f05270 */
[----:B------:R-:W-:Y:S01]  /*1530*/  @!P0 FADD R32, R32, R33 ;  /* 0x0000002120208221 */ /* 0x000fe20000000000 */
[----:B------:R-:W-:Y:S02]  /*1540*/  CS2R.32 R11, SR_CLOCKLO ;  /* 0x00000000000b7805 */ /* 0x000fe40000005000 */
[----:B------:R-:W-:Y:S01]  /*1550*/  ISETP.NE.AND P6, PT, R17, RZ, PT ;  /* 0x000000ff1100720c */ /* 0x000fe20003fc5270 */
[----:B------:R-:W-:Y:S01]  /*1560*/  BSSY.RECONVERGENT B6, `(.L_x_20) ;  /* 0x000000e000067945 */ /* 0x000fe20003800200 */
[----:B-1----:R-:W-:-:S11]  /*1570*/  IADD3 R11, PT, PT, R11, -UR4, RZ ;  /* 0x800000040b0b7c10 */ /* 0x002fd6000fffe0ff */
        /* <DEDUP_REMOVED lines=12> */
.L_x_21:
[----:B------:R-:W-:Y:S05]  /*1640*/  BSYNC.RECONVERGENT B6 ;  /* 0x0000000000067941 */ /* 0x000fea0003800200 */
.L_x_20:
[----:B------:R-:W1:Y:S01]  /*1650*/  S2UR UR4, SR_CLOCKLO ;  /* 0x00000000000479c3 */ /* 0x000e620000005000 */
[----:B------:R-:W-:Y:S01]  /*1660*/  NOP ;  /* 0x0000000000007918 */ /* 0x000fe20000000000 */
[----:B------:R-:W2:Y:S02]  /*1670*/  LDS R16, [R28+0x4] ;  /* 0x000004001c107984 */ /* 0x000ea40000000800 */
        /* <DEDUP_REMOVED lines=16> */
.L_x_23:
[----:B------:R-:W-:Y:S05]  /*1780*/  BSYNC.RECONVERGENT B6 ;  /* 0x0000000000067941 */ /* 0x000fea0003800200 */
.L_x_22:
        /* <DEDUP_REMOVED lines=14> */
.L_x_58:
[----:B-1----:R-:W-:Y:S01]  /*1870*/  FADD R29, R4, R14 ;  /* 0x0000000e041d7221 */ /* 0x002fe20000000000 */
[----:B------:R-:W1:Y:S01]  /*1880*/  S2UR UR4, SR_CLOCKLO ;  /* 0x00000000000479c3 */ /* 0x000e620000005000 */
[----:B------:R-:W-:Y:S01]  /*1890*/  NOP ;  /* 0x0000000000007918 */ /* 0x000fe20000000000 */
[----:B-1----:R-:W-:Y:S01]  /*18a0*/  IADD3 R3, PT, PT, -R5, UR4, RZ ;  /* 0x0000000405037c10 */ /* 0x002fe2000fffe1ff */
[----:B------:R-:W-:Y:S04]  /*18b0*/  BSSY.RECONVERGENT B6, `(.L_x_25) ;  /* 0x000000c000067945 */ /* 0x000fe80003800200 */
[----:B------:R-:W-:Y:S05]  /*18c0*/  @P0 BRA `(.L_x_26) ;  /* 0x0000000000280947 */ /* 0x000fea0003800000 */
[----:B------:R-:W-:Y:S01]  /*18d0*/  MOV R8, 0x0 ;  /* 0x0000000000087802 */ /* 0x000fe20000000f00 */
[----:B------:R1:W-:Y:S01]  /*18e0*/  STL.64 [R1], R2 ;  /* 0x0000000201007387 */ /* 0x0003e20000100a00 */
[----:B------:R-:W0:Y:S01]  /*18f0*/  LDCU.64 UR4, c[0x4][0x10] ;  /* 0x01000200ff0477ac */ /* 0x000e220008000a00 */
[----:B------:R-:W-:Y:S02]  /*1900*/  IMAD.U32 R6, RZ, RZ, UR39 ;  /* 0x00000027ff067e24 */ /* 0x000fe4000f8e00ff */
[----:B------:R-:W-:Y:S01]  /*1910*/  IMAD.U32 R7, RZ, RZ, UR40 ;  /* 0x00000028ff077e24 */ /* 0x000fe2000f8e00ff */
[----:B------:R-:W2:Y:S01]  /*1920*/  LDC.64 R8, c[0x4][R8] ;  /* 0x0100000008087b82 */ /* 0x000ea20000000a00 */
[----:B0-----:R-:W-:Y:S01]  /*1930*/  IMAD.U32 R4, RZ, RZ, UR4 ;  /* 0x00000004ff047e24 */ /* 0x001fe2000f8e00ff */
[----:B-1----:R-:W-:-:S07]  /*1940*/  MOV R5, UR5 ;  /* 0x0000000500057c02 */ /* 0x002fce0008000f00 */
[----:B------:R-:W-:-:S07]  /*1950*/  LEPC R20, `(.L_x_26) ;  /* 0x000000001014794e */ /* 0x000fce0000000000 */
[----:B--2---:R-:W-:Y:S05]  /*1960*/  CALL.ABS.NOINC R8 ;  /* 0x0000000008007343 */ /* 0x004fea0003c00000 */
.L_x_26:
[----:B------:R-:W-:Y:S05]  /*1970*/  BSYNC.RECONVERGENT B6 ;  /* 0x0000000000067941 */ /* 0x000fea0003800200 */
.L_x_25:
[----:B------:R-:W1:Y:S01]  /*1980*/  S2UR UR4, SR_CLOCKLO ;  /* 0x00000000000479c3 */ /* 0x000e620000005000 */
[----:B------:R-:W-:Y:S01]  /*1990*/  NOP ;  /* 0x0000000000007918 */ /* 0x000fe20000000000 */
[----:B------:R-:W-:-:S13]  /*19a0*/  ISETP.NE.AND P0, PT, R26, -0x2, PT ;  /* 0xfffffffe1a00780c */ /* 0x000fda0003f05270 */
[----:B------:R-:W-:Y:S01]  /*19b0*/  @!P0 FADD R32, R32, R29 ;  /* 0x0000001d20208221 */ /* 0x000fe20000000000 */
[----:B------:R-:W-:Y:S02]  /*19c0*/  CS2R.32 R9, SR_CLOCKLO ;  /* 0x0000000000097805 */ /* 0x000fe40000005000 */
[----:B------:R-:W-:Y:S01]  /*19d0*/  ISETP.NE.AND P6, PT, R17, RZ, PT ;  /* 0x000000ff1100720c */ /* 0x000fe20003fc5270 */
[----:B------:R-:W-:Y:S01]  /*19e0*/  BSSY.RECONVERGENT B6, `(.L_x_27) ;  /* 0x000000e000067945 */ /* 0x000fe20003800200 */
[----:B-1----:R-:W-:-:S11]  /*19f0*/  IADD3 R9, PT, PT, R9, -UR4, RZ ;  /* 0x8000000409097c10 */ /* 0x002fd6000fffe0ff */
[----:B------:R-:W-:Y:S05]  /*1a00*/  @P6 BRA `(.L_x_28) ;  /* 0x00000000002c6947 */ /* 0x000fea0003800000 */
[----:B------:R-:W-:Y:S01]  /*1a10*/  IMAD.MOV.U32 R8, RZ, RZ, R2 ;  /* 0x000000ffff087224 */ /* 0x000fe200078e0002 */
[----:B------:R-:W-:Y:S01]  /*1a20*/  MOV R2, 0x0 ;  /* 0x0000000000027802 */ /* 0x000fe20000000f00 */
[----:B------:R-:W0:Y:S01]  /*1a30*/  LDCU.64 UR4, c[0x4][0x18] ;  /* 0x01000300ff0477ac */ /* 0x000e220008000a00 */
[----:B------:R-:W-:Y:S02]  /*1a40*/  IMAD.U32 R6, RZ, RZ, UR39 ;  /* 0x00000027ff067e24 */ /* 0x000fe4000f8e00ff */
[----:B------:R1:W-:Y:S01]  /*1a50*/  STL.64 [R1], R8 ;  /* 0x0000000801007387 */ /* 0x0003e20000100a00 */
[----:B------:R-:W-:Y:S01]  /*1a60*/  IMAD.U32 R7, RZ, RZ, UR40 ;  /* 0x00000028ff077e24 */ /* 0x000fe2000f8e00ff */
[----:B------:R-:W2:Y:S01]  /*1a70*/  LDC.64 R2, c[0x4][R2] ;  /* 0x0100000002027b82 */ /* 0x000ea20000000a00 */
[----:B0-----:R-:W-:Y:S01]  /*1a80*/  IMAD.U32 R4, RZ, RZ, UR4 ;  /* 0x00000004ff047e24 */ /* 0x001fe2000f8e00ff */
[----:B-1----:R-:W-:-:S07]  /*1a90*/  MOV R5, UR5 ;  /* 0x0000000500057c02 */ /* 0x002fce0008000f00 */
[----:B------:R-:W-:-:S07]  /*1aa0*/  LEPC R20, `(.L_x_28) ;  /* 0x000000001014794e */ /* 0x000fce0000000000 */
[----:B--2---:R-:W-:Y:S05]  /*1ab0*/  CALL.ABS.NOINC R2 ;  /* 0x0000000002007343 */ /* 0x004fea0003c00000 */
.L_x_28:
[----:B------:R-:W-:Y:S05]  /*1ac0*/  BSYNC.RECONVERGENT B6 ;  /* 0x0000000000067941 */ /* 0x000fea0003800200 */
.L_x_27:
[----:B------:R-:W-:Y:S01]  /*1ad0*/  ISETP.NE.AND P6, PT, R30, RZ, PT ;  /* 0x000000ff1e00720c */ /* 0x000fe20003fc5270 */
[----:B------:R-:W-:Y:S01]  /*1ae0*/  VIADD R25, R25, 0x4 ;  /* 0x0000000419197836 */ /* 0x000fe20000000000 */
[----:B------:R-:W-:Y:S01]  /*1af0*/  IADD3 R26, PT, PT, R26, 0x4, RZ ;  /* 0x000000041a1a7810 */ /* 0x000fe20007ffe0ff */
[----:B------:R-:W-:Y:S01]  /*1b00*/  VIADD R27, R27, 0xfffffffc ;  /* 0xfffffffc1b1b7836 */ /* 0x000fe20000000000 */
[----:B------:R-:W-:-:S09]  /*1b10*/  IADD3 R28, PT, PT, R28, 0x10, RZ ;  /* 0x000000101c1c7810 */ /* 0x000fd20007ffe0ff */
[----:B------:R-:W-:Y:S05]  /*1b20*/  @P6 BRA `(.L_x_29) ;  /* 0xffffffec003c6947 */ /* 0x000fea000383ffff */
[----:B------:R-:W-:Y:S05]  /*1b30*/  BSYNC B7 ;  /* 0x0000000000077941 */ /* 0x000fea0003800000 */
.L_x_0:
[----:B------:R-:W-:-:S05]  /*1b40*/  VIADD R19, R19, 0x1 ;  /* 0x0000000113137836 */ /* 0x000fca0000000000 */
[----:B------:R-:W-:-:S13]  /*1b50*/  ISETP.NE.AND P0, PT, R19, 0x4, PT ;  /* 0x000000041300780c */ /* 0x000fda0003f05270 */
[----:B------:R-:W-:Y:S05]  /*1b60*/  @P0 BRA `(.L_x_30) ;  /* 0xffffffe400b40947 */ /* 0x000fea000383ffff */
[----:B------:R-:W1:Y:S01]  /*1b70*/  S2R R5, SR_TID.X ;  /* 0x0000000000057919 */ /* 0x000e620000002100 */
[----:B------:R-:W-:Y:S01]  /*1b80*/  IMAD.U32 R0, RZ, RZ, UR42 ;  /* 0x0000002aff007e24 */ /* 0x000fe2000f8e00ff */
[----:B------:R-:W2:Y:S01]  /*1b90*/  LDC.64 R2, c[0x0][0x398] ;  /* 0x0000e600ff027b82 */ /* 0x000ea20000000a00 */
[----:B------:R-:W-:Y:S01]  /*1ba0*/  MOV R7, UR38 ;  /* 0x0000002600077c02 */ /* 0x000fe20008000f00 */
[----:B0-----:R-:W0:Y:S02]  /*1bb0*/  S2R R4, SR_TID.Y ;  /* 0x0000000000047919 */ /* 0x001e240000002200 */
[----:B-1----:R-:W-:Y:S02]  /*1bc0*/  IADD3 R5, PT, PT, R0, UR41, R5 ;  /* 0x0000002900057c10 */ /* 0x002fe4000fffe005 */
[----:B0-----:R-:W-:-:S05]  /*1bd0*/  SHF.R.U32.HI R0, RZ, 0x1, R4 ;  /* 0x00000001ff007819 */ /* 0x001fca0000011604 */
[----:B------:R-:W-:Y:S01]  /*1be0*/  IMAD R0, R0, 0x1c00, R5 ;  /* 0x00001c0000007824 */ /* 0x000fe200078e0205 */
[----:B------:R-:W-:-:S05]  /*1bf0*/  LOP3.LUT R5, R4, 0x1, RZ, 0xc0, !PT ;  /* 0x0000000104057812 */ /* 0x000fca00078ec0ff */
[----:B------:R-:W-:-:S04]  /*1c00*/  IMAD R0, R5, 0x80, R0 ;  /* 0x0000008005007824 */ /* 0x000fc800078e0200 */
[----:B------:R-:W-:-:S04]  /*1c10*/  IMAD R5, R7, 0x100, R0 ;  /* 0x0000010007057824 */ /* 0x000fc800078e0200 */
[----:B--2---:R-:W-:-:S05]  /*1c20*/  IMAD.WIDE.U32 R2, R5, 0x4, R2 ;  /* 0x0000000405027825 */ /* 0x004fca00078e0002 */
[----:B------:R-:W-:Y:S01]  /*1c30*/  STG.E desc[UR36][R2.64], R32 ;  /* 0x0000002002007986 */ /* 0x000fe2000c101924 */
[----:B------:R-:W-:Y:S05]  /*1c40*/  EXIT ;  /* 0x000000000000794d */ /* 0x000fea0003800000 */
.L_x_3:
[----:B------:R-:W-:Y:S01]  /*1c50*/  BSSY B0, `(.L_x_31) ;  /* 0x0000008000007945 */ /* 0x000fe20003800000 */
[----:B------:R-:W-:Y:S01]  /*1c60*/  MOV R13, R33 ;  /* 0x00000021000d7202 */ /* 0x000fe20000000f00 */
[----:B------:R-:W-:Y:S01]  /*1c70*/  IMAD.MOV.U32 R12, RZ, RZ, 0x10 ;  /* 0x00000010ff0c7424 */ /* 0x000fe200078e00ff */
[----:B------:R-:W-:Y:S01]  /*1c80*/  MOV R15, 0xffffffff ;  /* 0xffffffff000f7802 */ /* 0x000fe20000000f00 */
[----:B------:R-:W-:-:S07]  /*1c90*/  IMAD.MOV.U32 R11, RZ, RZ, 0x1f ;  /* 0x0000001fff0b7424 */ /* 0x000fce00078e00ff */
[----:B------:R-:W-:Y:S05]  /*1ca0*/  WARPSYNC.COLLECTIVE R15, `(.L_x_32) ;  /* 0x000000000f087348 */ /* 0x000fea0003c00000 */
[----:B------:R0:W1:Y:S02]  /*1cb0*/  SHFL.BFLY P6, R14, R13, R12, R11 ;  /* 0x0c00000c0d0e7389 */ /* 0x00006400000c000b */
[----:B01----:R-:W-:Y:S05]  /*1cc0*/  ENDCOLLECTIVE ;  /* 0x000000000000791b */ /* 0x003fea0003800000 */
.L_x_32:
[----:B------:R-:W-:Y:S05]  /*1cd0*/  BSYNC B0 ;  /* 0x0000000000007941 */ /* 0x000fea0003800000 */
.L_x_31:
[----:B------:R-:W-:Y:S01]  /*1ce0*/  FADD R13, R33, R14 ;  /* 0x0000000e210d7221 */ /* 0x000fe20000000000 */
[----:B------:R-:W-:Y:S01]  /*1cf0*/  IMAD.MOV.U32 R12, RZ, RZ, 0x8 ;  /* 0x00000008ff0c7424 */ /* 0x000fe200078e00ff */
[----:B------:R-:W-:Y:S01]  /*1d00*/  MOV R15, 0xffffffff ;  /* 0xffffffff000f7802 */ /* 0x000fe20000000f00 */
[----:B------:R-:W-:-:S07]  /*1d10*/  IMAD.MOV.U32 R11, RZ, RZ, 0x1f ;  /* 0x0000001fff0b7424 */ /* 0x000fce00078e00ff */
[----:B------:R-:W-:Y:S05]  /*1d20*/  WARPSYNC.COLLECTIVE R15, `(.L_x_33) ;  /* 0x000000000f087348 */ /* 0x000fea0003c00000 */
[----:B------:R0:W1:Y:S02]  /*1d30*/  SHFL.BFLY P6, R14, R13, R12, R11 ;  /* 0x0c00000c0d0e7389 */ /* 0x00006400000c000b */
[----:B01----:R-:W-:Y:S05]  /*1d40*/  ENDCOLLECTIVE ;  /* 0x000000000000791b */ /* 0x003fea0003800000 */
.L_x_33:
[----:B------:R-:W-:Y:S02]  /*1d50*/  IMAD.MOV.U32 R12, RZ, RZ, 0x4 ;  /* 0x00000004ff0c7424 */ /* 0x000fe400078e00ff */
[----:B------:R-:W-:-:S04]  /*1d60*/  FADD R0, R13, R14 ;  /* 0x0000000e0d007221 */ /* 0x000fc80000000000 */
[----:B------:R-:W-:-:S07]  /*1d70*/  IMAD.MOV.U32 R13, RZ, RZ, R0 ;  /* 0x000000ffff0d7224 */ /* 0x000fce00078e0000 */
[----:B------:R-:W-:Y:S05]  /*1d80*/  WARPSYNC.COLLECTIVE R15, `(.L_x_34) ;  /* 0x000000000f087348 */ /* 0x000fea0003c00000 */
[----:B------:R0:W1:Y:S02]  /*1d90*/  SHFL.BFLY P6, R14, R13, R12, R11 ;  /* 0x0c00000c0d0e7389 */ /* 0x00006400000c000b */
[----:B01----:R-:W-:Y:S05]  /*1da0*/  ENDCOLLECTIVE ;  /* 0x000000000000791b */ /* 0x003fea0003800000 */
.L_x_34:
[----:B------:R-:W-:Y:S02]  /*1db0*/  IMAD.MOV.U32 R12, RZ, RZ, 0x2 ;  /* 0x00000002ff0c7424 */ /* 0x000fe400078e00ff */
[----:B------:R-:W-:-:S05]  /*1dc0*/  FADD R3, R0, R14 ;  /* 0x0000000e00037221 */ /* 0x000fca0000000000 */
[----:B------:R-:W-:-:S07]  /*1dd0*/  MOV R13, R3 ;  /* 0x00000003000d7202 */ /* 0x000fce0000000f00 */
[----:B------:R-:W-:Y:S05]  /*1de0*/  WARPSYNC.COLLECTIVE R15, `(.L_x_35) ;  /* 0x000000000f087348 */ /* 0x000fea0003c00000 */
[----:B------:R0:W1:Y:S02]  /*1df0*/  SHFL.BFLY P6, R14, R13, R12, R11 ;  /* 0x0c00000c0d0e7389 */ /* 0x00006400000c000b */
[----:B01----:R-:W-:Y:S05]  /*1e00*/  ENDCOLLECTIVE ;  /* 0x000000000000791b */ /* 0x003fea0003800000 */
.L_x_35:
[----:B------:R-:W-:Y:S02]  /*1e10*/  HFMA2 R12, -RZ, RZ, 0, 5.9604644775390625e-08 ;  /* 0x00000001ff0c7431 */ /* 0x000fe400000001ff */
[----:B------:R-:W-:-:S04]  /*1e20*/  FADD R4, R3, R14 ;  /* 0x0000000e03047221 */ /* 0x000fc80000000000 */
[----:B------:R-:W-:-:S07]  /*1e30*/  IMAD.MOV.U32 R13, RZ, RZ, R4 ;  /* 0x000000ffff0d7224 */ /* 0x000fce00078e0004 */
[----:B------:R-:W-:Y:S05]  /*1e40*/  WARPSYNC.COLLECTIVE R15, `(.L_x_36) ;  /* 0x000000000f087348 */ /* 0x000fea0003c00000 */
[----:B------:R0:W1:Y:S02]  /*1e50*/  SHFL.BFLY P6, R14, R13, R12, R11 ;  /* 0x0c00000c0d0e7389 */ /* 0x00006400000c000b */
[----:B01----:R-:W-:Y:S05]  /*1e60*/  ENDCOLLECTIVE ;  /* 0x000000000000791b */ /* 0x003fea0003800000 */
.L_x_36:
[----:B------:R-:W-:Y:S05]  /*1e70*/  BRA `(.L_x_37) ;  /* 0xffffffec00087947 */ /* 0x000fea000383ffff */
.L_x_10:
[----:B------:R-:W-:Y:S01]  /*1e80*/  BSSY B0, `(.L_x_38) ;  /* 0x0000008000007945 */ /* 0x000fe20003800000 */
[----:B------:R-:W-:Y:S01]  /*1e90*/  IMAD.MOV.U32 R13, RZ, RZ, R33 ;  /* 0x000000ffff0d7224 */ /* 0x000fe200078e0021 */
[----:B------:R-:W-:Y:S01]  /*1ea0*/  MOV R11, 0x1f ;  /* 0x0000001f000b7802 */ /* 0x000fe20000000f00 */
[----:B------:R-:W-:Y:S02]  /*1eb0*/  IMAD.MOV.U32 R12, RZ, RZ, 0x10 ;  /* 0x00000010ff0c7424 */ /* 0x000fe400078e00ff */
[----:B------:R-:W-:-:S07]  /*1ec0*/  IMAD.MOV.U32 R15, RZ, RZ, -0x1 ;  /* 0xffffffffff0f7424 */ /* 0x000fce00078e00ff */
[----:B0-----:R-:W-:Y:S05]  /*1ed0*/  WARPSYNC.COLLECTIVE R15, `(.L_x_39) ;  /* 0x000000000f087348 */ /* 0x001fea0003c00000 */
[----:B------:R1:W2:Y:S02]  /*1ee0*/  SHFL.BFLY P6, R14, R13, R12, R11 ;  /* 0x0c00000c0d0e7389 */ /* 0x0002a400000c000b */
[----:B012---:R-:W-:Y:S05]  /*1ef0*/  ENDCOLLECTIVE ;  /* 0x000000000000791b */ /* 0x007fea0003800000 */
.L_x_39:
[----:B------:R-:W-:Y:S05]  /*1f00*/  BSYNC B0 ;  /* 0x0000000000007941 */ /* 0x000fea0003800000 */
.L_x_38:
[----:B------:R-:W-:Y:S02]  /*1f10*/  HFMA2 R11, -RZ, RZ, 0, 1.847743988037109375e-06 ;  /* 0x0000001fff0b7431 */ /* 0x000fe400000001ff */
[----:B------:R-:W-:Y:S01]  /*1f20*/  FADD R13, R33, R14 ;  /* 0x0000000e210d7221 */ /* 0x000fe20000000000 */
[----:B------:R-:W-:Y:S02]  /*1f30*/  IMAD.MOV.U32 R12, RZ, RZ, 0x8 ;  /* 0x00000008ff0c7424 */ /* 0x000fe400078e00ff */
[----:B------:R-:W-:-:S07]  /*1f40*/  IMAD.MOV.U32 R15, RZ, RZ, -0x1 ;  /* 0xffffffffff0f7424 */ /* 0x000fce00078e00ff */
[----:B------:R-:W-:Y:S05]  /*1f50*/  WARPSYNC.COLLECTIVE R15, `(.L_x_40) ;  /* 0x000000000f087348 */ /* 0x000fea0003c00000 */
[----:B------:R0:W1:Y:S02]  /*1f60*/  SHFL.BFLY P6, R14, R13, R12, R11 ;  /* 0x0c00000c0d0e7389 */ /* 0x00006400000c000b */
[----:B01----:R-:W-:Y:S05]  /*1f70*/  ENDCOLLECTIVE ;  /* 0x000000000000791b */ /* 0x003fea0003800000 */
.L_x_40:
[----:B------:R-:W-:Y:S01]  /*1f80*/  MOV R12, 0x4 ;  /* 0x00000004000c7802 */ /* 0x000fe20000000f00 */
[----:B------:R-:W-:-:S04]  /*1f90*/  FADD R0, R13, R14 ;  /* 0x0000000e0d007221 */ /* 0x000fc80000000000 */
[----:B------:R-:W-:-:S07]  /*1fa0*/  IMAD.MOV.U32 R13, RZ, RZ, R0 ;  /* 0x000000ffff0d7224 */ /* 0x000fce00078e0000 */
[----:B------:R-:W-:Y:S05]  /*1fb0*/  WARPSYNC.COLLECTIVE R15, `(.L_x_41) ;  /* 0x000000000f087348 */ /* 0x000fea0003c00000 */
[----:B------:R0:W1:Y:S02]  /*1fc0*/  SHFL.BFLY P6, R14, R13, R12, R11 ;  /* 0x0c00000c0d0e7389 */ /* 0x00006400000c000b */
[----:B01----:R-:W-:Y:S05]  /*1fd0*/  ENDCOLLECTIVE ;  /* 0x000000000000791b */ /* 0x003fea0003800000 */
.L_x_41:
[----:B------:R-:W-:Y:S02]  /*1fe0*/  HFMA2 R12, -RZ, RZ, 0, 1.1920928955078125e-07 ;  /* 0x00000002ff0c7431 */ /* 0x000fe400000001ff */
[----:B------:R-:W-:-:S04]  /*1ff0*/  FADD R3, R0, R14 ;  /* 0x0000000e00037221 */ /* 0x000fc80000000000 */
[----:B------:R-:W-:-:S07]  /*2000*/  IMAD.MOV.U32 R13, RZ, RZ, R3 ;  /* 0x000000ffff0d7224 */ /* 0x000fce00078e0003 */
[----:B------:R-:W-:Y:S05]  /*2010*/  WARPSYNC.COLLECTIVE R15, `(.L_x_42) ;  /* 0x000000000f087348 */ /* 0x000fea0003c00000 */
[----:B------:R0:W1:Y:S02]  /*2020*/  SHFL.BFLY P6, R14, R13, R12, R11 ;  /* 0x0c00000c0d0e7389 */ /* 0x00006400000c000b */
[----:B01----:R-:W-:Y:S05]  /*2030*/  ENDCOLLECTIVE ;  /* 0x000000000000791b */ /* 0x003fea0003800000 */
.L_x_42:
[----:B------:R-:W-:Y:S01]  /*2040*/  MOV R12, 0x1 ;  /* 0x00000001000c7802 */ /* 0x000fe20000000f00 */
[----:B------:R-:W-:-:S04]  /*2050*/  FADD R4, R3, R14 ;  /* 0x0000000e03047221 */ /* 0x000fc80000000000 */
[----:B------:R-:W-:-:S07]  /*2060*/  IMAD.MOV.U32 R13, RZ, RZ, R4 ;  /* 0x000000ffff0d7224 */ /* 0x000fce00078e0004 */
[----:B------:R-:W-:Y:S05]  /*2070*/  WARPSYNC.COLLECTIVE R15, `(.L_x_43) ;  /* 0x000000000f087348 */ /* 0x000fea0003c00000 */
[----:B------:R0:W1:Y:S02]  /*2080*/  SHFL.BFLY P6, R14, R13, R12, R11 ;  /* 0x0c00000c0d0e7389 */ /* 0x00006400000c000b */
[----:B01----:R-:W-:Y:S05]  /*2090*/  ENDCOLLECTIVE ;  /* 0x000000000000791b */ /* 0x003fea0003800000 */
.L_x_43:
[----:B------:R-:W-:Y:S05]  /*20a0*/  BRA `(.L_x_44) ;  /* 0xffffffec00a47947 */ /* 0x000fea000383ffff */
.L_x_17:
[----:B------:R-:W-:Y:S01]  /*20b0*/  HFMA2 R12, -RZ, RZ, 0, 9.5367431640625e-07 ;  /* 0x00000010ff0c7431 */ /* 0x000fe200000001ff */
[----:B------:R-:W-:Y:S01]  /*20c0*/  BSSY B0, `(.L_x_45) ;  /* 0x0000007000007945 */ /* 0x000fe20003800000 */
[----:B------:R-:W-:Y:S01]  /*20d0*/  IMAD.MOV.U32 R13, RZ, RZ, R33 ;  /* 0x000000ffff0d7224 */ /* 0x000fe200078e0021 */
[----:B------:R-:W-:Y:S01]  /*20e0*/  MOV R15, 0xffffffff ;  /* 0xffffffff000f7802 */ /* 0x000fe20000000f00 */
[----:B------:R-:W-:-:S07]  /*20f0*/  IMAD.MOV.U32 R11, RZ, RZ, 0x1f ;  /* 0x0000001fff0b7424 */ /* 0x000fce00078e00ff */
[----:B0-----:R-:W-:Y:S05]  /*2100*/  WARPSYNC.COLLECTIVE R15, `(.L_x_46) ;  /* 0x000000000f087348 */ /* 0x001fea0003c00000 */
[----:B------:R1:W2:Y:S02]  /*2110*/  SHFL.BFLY P6, R14, R13, R12, R11 ;  /* 0x0c00000c0d0e7389 */ /* 0x0002a400000c000b */
[----:B012---:R-:W-:Y:S05]  /*2120*/  ENDCOLLECTIVE ;  /* 0x000000000000791b */ /* 0x007fea0003800000 */
.L_x_46:
[----:B------:R-:W-:Y:S05]  /*2130*/  BSYNC B0 ;  /* 0x0000000000007941 */ /* 0x000fea0003800000 */
.L_x_45:
[----:B------:R-:W-:Y:S02]  /*2140*/  HFMA2 R11, -RZ, RZ, 0, 1.847743988037109375e-06 ;  /* 0x0000001fff0b7431 */ /* 0x000fe400000001ff */
[----:B------:R-:W-:Y:S01]  /*2150*/  FADD R13, R33, R14 ;  /* 0x0000000e210d7221 */ /* 0x000fe20000000000 */
[----:B------:R-:W-:Y:S02]  /*2160*/  IMAD.MOV.U32 R12, RZ, RZ, 0x8 ;  /* 0x00000008ff0c7424 */ /* 0x000fe400078e00ff */
[----:B------:R-:W-:-:S07]  /*2170*/  IMAD.MOV.U32 R15, RZ, RZ, -0x1 ;  /* 0xffffffffff0f7424 */ /* 0x000fce00078e00ff */
[----:B------:R-:W-:Y:S05]  /*2180*/  WARPSYNC.COLLECTIVE R15, `(.L_x_47) ;  /* 0x000000000f087348 */ /* 0x000fea0003c00000 */
[----:B------:R0:W1:Y:S02]  /*2190*/  SHFL.BFLY P6, R14, R13, R12, R11 ;  /* 0x0c00000c0d0e7389 */ /* 0x00006400000c000b */
[----:B01----:R-:W-:Y:S05]  /*21a0*/  ENDCOLLECTIVE ;  /* 0x000000000000791b */ /* 0x003fea0003800000 */
.L_x_47:
[----:B------:R-:W-:Y:S02]  /*21b0*/  IMAD.MOV.U32 R12, RZ, RZ, 0x4 ;  /* 0x00000004ff0c7424 */ /* 0x000fe400078e00ff */
[----:B------:R-:W-:-:S05]  /*21c0*/  FADD R0, R13, R14 ;  /* 0x0000000e0d007221 */ /* 0x000fca0000000000 */
[----:B------:R-:W-:-:S07]  /*21d0*/  MOV R13, R0 ;  /* 0x00000000000d7202 */ /* 0x000fce0000000f00 */
[----:B------:R-:W-:Y:S05]  /*21e0*/  WARPSYNC.COLLECTIVE R15, `(.L_x_48) ;  /* 0x000000000f087348 */ /* 0x000fea0003c00000 */
[----:B------:R0:W1:Y:S02]  /*21f0*/  SHFL.BFLY P6, R14, R13, R12, R11 ;  /* 0x0c00000c0d0e7389 */ /* 0x00006400000c000b */
[----:B01----:R-:W-:Y:S05]  /*2200*/  ENDCOLLECTIVE ;  /* 0x000000000000791b */ /* 0x003fea0003800000 */
.L_x_48:
[----:B------:R-:W-:Y:S02]  /*2210*/  IMAD.MOV.U32 R12, RZ, RZ, 0x2 ;  /* 0x00000002ff0c7424 */ /* 0x000fe400078e00ff */
[----:B------:R-:W-:-:S05]  /*2220*/  FADD R3, R0, R14 ;  /* 0x0000000e00037221 */ /* 0x000fca0000000000 */
[----:B------:R-:W-:-:S07]  /*2230*/  MOV R13, R3 ;  /* 0x00000003000d7202 */ /* 0x000fce0000000f00 */
[----:B------:R-:W-:Y:S05]  /*2240*/  WARPSYNC.COLLECTIVE R15, `(.L_x_49) ;  /* 0x000000000f087348 */ /* 0x000fea0003c00000 */
[----:B------:R0:W1:Y:S02]  /*2250*/  SHFL.BFLY P6, R14, R13, R12, R11 ;  /* 0x0c00000c0d0e7389 */ /* 0x00006400000c000b */
[----:B01----:R-:W-:Y:S05]  /*2260*/  ENDCOLLECTIVE ;  /* 0x000000000000791b */ /* 0x003fea0003800000 */
.L_x_49:
[----:B------:R-:W-:Y:S02]  /*2270*/  IMAD.MOV.U32 R12, RZ, RZ, 0x1 ;  /* 0x00000001ff0c7424 */ /* 0x000fe400078e00ff */
[----:B------:R-:W-:-:S05]  /*2280*/  FADD R4, R3, R14 ;  /* 0x0000000e03047221 */ /* 0x000fca0000000000 */
[----:B------:R-:W-:-:S07]  /*2290*/  MOV R13, R4 ;  /* 0x00000004000d7202 */ /* 0x000fce0000000f00 */
[----:B------:R-:W-:Y:S05]  /*22a0*/  WARPSYNC.COLLECTIVE R15, `(.L_x_50) ;  /* 0x000000000f087348 */ /* 0x000fea0003c00000 */
[----:B------:R0:W1:Y:S02]  /*22b0*/  SHFL.BFLY P6, R14, R13, R12, R11 ;  /* 0x0c00000c0d0e7389 */ /* 0x00006400000c000b */
[----:B01----:R-:W-:Y:S05]  /*22c0*/  ENDCOLLECTIVE ;  /* 0x000000000000791b */ /* 0x003fea0003800000 */
.L_x_50:
[----:B------:R-:W-:Y:S05]  /*22d0*/  BRA `(.L_x_51) ;  /* 0xfffffff000407947 */ /* 0x000fea000383ffff */
.L_x_24:
[----:B------:R-:W-:Y:S01]  /*22e0*/  HFMA2 R11, -RZ, RZ, 0, 1.847743988037109375e-06 ;  /* 0x0000001fff0b7431 */ /* 0x000fe200000001ff */
[----:B------:R-:W-:Y:S01]  /*22f0*/  BSSY B0, `(.L_x_52) ;  /* 0x0000007000007945 */ /* 0x000fe20003800000 */
[----:B------:R-:W-:Y:S01]  /*2300*/  MOV R13, R16 ;  /* 0x00000010000d7202 */ /* 0x000fe20000000f00 */
[----:B------:R-:W-:Y:S02]  /*2310*/  IMAD.MOV.U32 R12, RZ, RZ, 0x10 ;  /* 0x00000010ff0c7424 */ /* 0x000fe400078e00ff */
[----:B------:R-:W-:-:S07]  /*2320*/  IMAD.MOV.U32 R15, RZ, RZ, -0x1 ;  /* 0xffffffffff0f7424 */ /* 0x000fce00078e00ff */
[----:B0-----:R-:W-:Y:S05]  /*2330*/  WARPSYNC.COLLECTIVE R15, `(.L_x_53) ;  /* 0x000000000f087348 */ /* 0x001fea0003c00000 */
[----:B------:R1:W2:Y:S02]  /*2340*/  SHFL.BFLY P6, R14, R13, R12, R11 ;  /* 0x0c00000c0d0e7389 */ /* 0x0002a400000c000b */
[----:B012---:R-:W-:Y:S05]  /*2350*/  ENDCOLLECTIVE ;  /* 0x000000000000791b */ /* 0x007fea0003800000 */
.L_x_53:
[----:B------:R-:W-:Y:S05]  /*2360*/  BSYNC B0 ;  /* 0x0000000000007941 */ /* 0x000fea0003800000 */
.L_x_52:
[----:B------:R-:W-:Y:S01]  /*2370*/  FADD R13, R16, R14 ;  /* 0x0000000e100d7221 */ /* 0x000fe20000000000 */
[----:B------:R-:W-:Y:S01]  /*2380*/  MOV R12, 0x8 ;  /* 0x00000008000c7802 */ /* 0x000fe20000000f00 */
[----:B------:R-:W-:Y:S01]  /*2390*/  IMAD.MOV.U32 R11, RZ, RZ, 0x1f ;  /* 0x0000001fff0b7424 */ /* 0x000fe200078e00ff */
[----:B------:R-:W-:-:S07]  /*23a0*/  MOV R15, 0xffffffff ;  /* 0xffffffff000f7802 */ /* 0x000fce0000000f00 */
[----:B------:R-:W-:Y:S05]  /*23b0*/  WARPSYNC.COLLECTIVE R15, `(.L_x_54) ;  /* 0x000000000f087348 */ /* 0x000fea0003c00000 */
[----:B------:R0:W1:Y:S02]  /*23c0*/  SHFL.BFLY P6, R14, R13, R12, R11 ;  /* 0x0c00000c0d0e7389 */ /* 0x00006400000c000b */
[----:B01----:R-:W-:Y:S05]  /*23d0*/  ENDCOLLECTIVE ;  /* 0x000000000000791b */ /* 0x003fea0003800000 */
.L_x_54:
[----:B------:R-:W-:Y:S02]  /*23e0*/  HFMA2 R12, -RZ, RZ, 0, 2.384185791015625e-07 ;  /* 0x00000004ff0c7431 */ /* 0x000fe400000001ff */
[----:B------:R-:W-:-:S04]  /*23f0*/  FADD R0, R13, R14 ;  /* 0x0000000e0d007221 */ /* 0x000fc80000000000 */
[----:B------:R-:W-:-:S07]  /*2400*/  IMAD.MOV.U32 R13, RZ, RZ, R0 ;  /* 0x000000ffff0d7224 */ /* 0x000fce00078e0000 */
[----:B------:R-:W-:Y:S05]  /*2410*/  WARPSYNC.COLLECTIVE R15, `(.L_x_55) ;  /* 0x000000000f087348 */ /* 0x000fea0003c00000 */
[----:B------:R0:W1:Y:S02]  /*2420*/  SHFL.BFLY P6, R14, R13, R12, R11 ;  /* 0x0c00000c0d0e7389 */ /* 0x00006400000c000b */
[----:B01----:R-:W-:Y:S05]  /*2430*/  ENDCOLLECTIVE ;  /* 0x000000000000791b */ /* 0x003fea0003800000 */
.L_x_55:
[----:B------:R-:W-:Y:S01]  /*2440*/  MOV R12, 0x2 ;  /* 0x00000002000c7802 */ /* 0x000fe20000000f00 */
[----:B------:R-:W-:-:S04]  /*2450*/  FADD R3, R0, R14 ;  /* 0x0000000e00037221 */ /* 0x000fc80000000000 */
[----:B------:R-:W-:-:S07]  /*2460*/  IMAD.MOV.U32 R13, RZ, RZ, R3 ;  /* 0x000000ffff0d7224 */ /* 0x000fce00078e0003 */
[----:B------:R-:W-:Y:S05]  /*2470*/  WARPSYNC.COLLECTIVE R15, `(.L_x_56) ;  /* 0x000000000f087348 */ /* 0x000fea0003c00000 */
[----:B------:R0:W1:Y:S02]  /*2480*/  SHFL.BFLY P6, R14, R13, R12, R11 ;  /* 0x0c00000c0d0e7389 */ /* 0x00006400000c000b */
[----:B01----:R-:W-:Y:S05]  /*2490*/  ENDCOLLECTIVE ;  /* 0x000000000000791b */ /* 0x003fea0003800000 */
.L_x_56:
[----:B------:R-:W-:Y:S02]  /*24a0*/  HFMA2 R12, -RZ, RZ, 0, 5.9604644775390625e-08 ;  /* 0x00000001ff0c7431 */ /* 0x000fe400000001ff */
[----:B------:R-:W-:-:S04]  /*24b0*/  FADD R4, R3, R14 ;  /* 0x0000000e03047221 */ /* 0x000fc80000000000 */
[----:B------:R-:W-:-:S07]  /*24c0*/  IMAD.MOV.U32 R13, RZ, RZ, R4 ;  /* 0x000000ffff0d7224 */ /* 0x000fce00078e0004 */
[----:B------:R-:W-:Y:S05]  /*24d0*/  WARPSYNC.COLLECTIVE R15, `(.L_x_57) ;  /* 0x000000000f087348 */ /* 0x000fea0003c00000 */
[----:B------:R0:W1:Y:S02]  /*24e0*/  SHFL.BFLY P6, R14, R13, R12, R11 ;  /* 0x0c00000c0d0e7389 */ /* 0x00006400000c000b */
[----:B01----:R-:W-:Y:S05]  /*24f0*/  ENDCOLLECTIVE ;  /* 0x000000000000791b */ /* 0x003fea0003800000 */
.L_x_57:
[----:B------:R-:W-:Y:S05]  /*2500*/  BRA `(.L_x_58) ;  /* 0xfffffff000d87947 */ /* 0x000fea000383ffff */
.L_x_59:
[----:B------:R-:W-:-:S00]  /*2510*/  BRA `(.L_x_59) ;  /* 0xfffffffc00fc7947 */ /* 0x000fc0000383ffff */
[----:B------:R-:W-:-:S00]  /*2520*/  NOP ;  /* 0x0000000000007918 */ /* 0x000fc00000000000 */
        /* <DEDUP_REMOVED lines=13> */
.L_x_60:


//--------------------- .nv.global.init           --------------------------
	.section	.nv.global.init,"aw",@progbits
.nv.global.init:
	.type		$str,@object
	.size		$str,($str$2 - $str)
$str:
        /*0000*/ 	.byte	0x49, 0x74, 0x65, 0x72, 0x20, 0x4e, 0x6f, 0x2e, 0x25, 0x64, 0x2c, 0x20, 0x6c, 0x6f, 0x61, 0x64
        /*0010*/ 	.byte	0x20, 0x74, 0x69, 0x6d, 0x65, 0x3a, 0x20, 0x25, 0x64, 0x0a, 0x00
	.type		$str$2,@object
	.size		$str$2,($str$1 - $str$2)
$str$2:
        /*001b*/ 	.byte	0x49, 0x74, 0x65, 0x72, 0x20, 0x4e, 0x6f, 0x2e, 0x25, 0x64, 0x2c, 0x20, 0x77, 0x72, 0x69, 0x74
        /*002b*/ 	.byte	0x65, 0x20, 0x74, 0x69, 0x6d, 0x65, 0x3a, 0x20, 0x25, 0x64, 0x0a, 0x00
	.type		$str$1,@object
	.size		$str$1,(.L_1 - $str$1)
$str$1:
        /*0037*/ 	.byte	0x49, 0x74, 0x65, 0x72, 0x20, 0x4e, 0x6f, 0x2e, 0x25, 0x64, 0x2c, 0x20, 0x72, 0x65, 0x64, 0x75
        /*0047*/ 	.byte	0x63, 0x74, 0x69, 0x6f, 0x6e, 0x20, 0x74, 0x69, 0x6d, 0x65, 0x3a, 0x20, 0x25, 0x64, 0x0a, 0x00
.L_1:


//--------------------- .nv.shared.DepthConvFused_2_kernel0 --------------------------
	.section	.nv.shared.DepthConvFused_2_kernel0,"aw",@nobits
	.sectionflags	@""
	.align	4
.nv.shared.DepthConvFused_2_kernel0:
	.zero		5632


//--------------------- .nv.shared.reserved.0     --------------------------
	.section	.nv.shared.reserved.0,"aw",@nobits
	.weak		__nv_reservedSMEM_offset_0_alias
	.size		__nv_reservedSMEM_offset_0_alias, 0, 64
	.other		__nv_reservedSMEM_offset_0_alias,@"STO_CUDA_RESERVED_SHARED STV_DEFAULT"
__nv_reservedSMEM_offset_0_alias:
	.zero		0
	.zero		64


//--------------------- .nv.constant0.DepthConvFused_2_kernel0 --------------------------
	.section	.nv.constant0.DepthConvFused_2_kernel0,"a",@progbits
	.sectionflags	@""
	.align	4
.nv.constant0.DepthConvFused_2_kernel0:
	.zero		936


//--------------------- SYMBOLS --------------------------

	.type		.nv.reservedSmem.offset0,@object
	.size		.nv.reservedSmem.offset0,0x4
	.type		.nv.reservedSmem.cap,@object
	.size		.nv.reservedSmem.cap,0x4
	.type		vprintf,@function
